//
// Generated by NVIDIA NVVM Compiler
//
// Compiler Build ID: CL-36424714
// Cuda compilation tools, release 13.0, V13.0.88
// Based on NVVM 20.0.0
//

.version 9.0
.target sm_100
.address_size 64

	// .globl	_Z12renderKernelPh6Sphere4Vec3
.func  (.param .b64 func_retval0) __internal_accurate_pow
(
	.param .b64 __internal_accurate_pow_param_0
)
;

.visible .entry _Z12renderKernelPh6Sphere4Vec3(
	.param .u64 .ptr .align 1 _Z12renderKernelPh6Sphere4Vec3_param_0,
	.param .align 8 .b8 _Z12renderKernelPh6Sphere4Vec3_param_1[56],
	.param .align 8 .b8 _Z12renderKernelPh6Sphere4Vec3_param_2[24]
)
{
	.reg .pred 	%p<18>;
	.reg .b16 	%rs<2>;
	.reg .b32 	%r<34>;
	.reg .b64 	%rd<7>;
	.reg .b64 	%fd<123>;

	ld.param.f64 	%fd27, [_Z12renderKernelPh6Sphere4Vec3_param_2+16];
	ld.param.f64 	%fd26, [_Z12renderKernelPh6Sphere4Vec3_param_2+8];
	ld.param.f64 	%fd25, [_Z12renderKernelPh6Sphere4Vec3_param_2];
	ld.param.f64 	%fd24, [_Z12renderKernelPh6Sphere4Vec3_param_1+48];
	ld.param.f64 	%fd23, [_Z12renderKernelPh6Sphere4Vec3_param_1+40];
	ld.param.f64 	%fd22, [_Z12renderKernelPh6Sphere4Vec3_param_1+32];
	ld.param.f64 	%fd21, [_Z12renderKernelPh6Sphere4Vec3_param_1+24];
	ld.param.f64 	%fd20, [_Z12renderKernelPh6Sphere4Vec3_param_1+16];
	ld.param.f64 	%fd19, [_Z12renderKernelPh6Sphere4Vec3_param_1+8];
	ld.param.f64 	%fd18, [_Z12renderKernelPh6Sphere4Vec3_param_1];
	ld.param.u64 	%rd2, [_Z12renderKernelPh6Sphere4Vec3_param_0];
	cvta.to.global.u64 	%rd1, %rd2;
	mov.u32 	%r7, %ctaid.x;
	mov.u32 	%r8, %ntid.x;
	mov.u32 	%r9, %tid.x;
	mad.lo.s32 	%r1, %r7, %r8, %r9;
	mov.u32 	%r10, %ctaid.y;
	mov.u32 	%r11, %ntid.y;
	mov.u32 	%r12, %tid.y;
	mad.lo.s32 	%r13, %r10, %r11, %r12;
	setp.gt.s32 	%p1, %r1, 799;
	setp.gt.u32 	%p2, %r13, 599;
	or.pred  	%p3, %p1, %p2;
	@%p3 bra 	$L__BB0_8;
	mad.lo.s32 	%r14, %r13, 800, %r1;
	mul.lo.s32 	%r3, %r14, 3;
	cvt.rn.f64.s32 	%fd28, %r1;
	add.f64 	%fd29, %fd28, 0dC079000000000000;
	div.rn.f64 	%fd30, %fd29, 0d4089000000000000;
	add.s32 	%r15, %r13, -300;
	cvt.rn.f64.s32 	%fd31, %r15;
	div.rn.f64 	%fd32, %fd31, 0d4082C00000000000;
	mul.f64 	%fd33, %fd32, %fd32;
	fma.rn.f64 	%fd34, %fd30, %fd30, %fd33;
	add.f64 	%fd35, %fd34, 0d3FF0000000000000;
	sqrt.rn.f64 	%fd36, %fd35;
	div.rn.f64 	%fd5, %fd30, %fd36;
	div.rn.f64 	%fd6, %fd32, %fd36;
	rcp.rn.f64 	%fd7, %fd36;
	mov.f64 	%fd37, 0d0000000000000000;
	sub.f64 	%fd38, %fd37, %fd18;
	sub.f64 	%fd39, %fd37, %fd19;
	sub.f64 	%fd40, %fd37, %fd20;
	mul.f64 	%fd41, %fd39, %fd6;
	fma.rn.f64 	%fd42, %fd38, %fd5, %fd41;
	fma.rn.f64 	%fd8, %fd40, %fd7, %fd42;
	mul.f64 	%fd43, %fd39, %fd39;
	fma.rn.f64 	%fd44, %fd38, %fd38, %fd43;
	fma.rn.f64 	%fd45, %fd40, %fd40, %fd44;
	mul.f64 	%fd46, %fd21, %fd21;
	sub.f64 	%fd47, %fd46, %fd45;
	fma.rn.f64 	%fd9, %fd8, %fd8, %fd47;
	setp.lt.f64 	%p4, %fd9, 0d0000000000000000;
	@%p4 bra 	$L__BB0_7;
	sqrt.rn.f64 	%fd48, %fd9;
	neg.f64 	%fd49, %fd8;
	sub.f64 	%fd50, %fd49, %fd48;
	fma.rn.f64 	%fd51, %fd5, %fd50, 0d0000000000000000;
	fma.rn.f64 	%fd52, %fd6, %fd50, 0d0000000000000000;
	fma.rn.f64 	%fd53, %fd7, %fd50, 0d0000000000000000;
	sub.f64 	%fd54, %fd51, %fd18;
	sub.f64 	%fd55, %fd52, %fd19;
	sub.f64 	%fd56, %fd53, %fd20;
	mul.f64 	%fd57, %fd55, %fd55;
	fma.rn.f64 	%fd58, %fd54, %fd54, %fd57;
	fma.rn.f64 	%fd59, %fd56, %fd56, %fd58;
	sqrt.rn.f64 	%fd60, %fd59;
	div.rn.f64 	%fd61, %fd54, %fd60;
	div.rn.f64 	%fd62, %fd55, %fd60;
	div.rn.f64 	%fd63, %fd56, %fd60;
	sub.f64 	%fd64, %fd25, %fd51;
	sub.f64 	%fd65, %fd26, %fd52;
	sub.f64 	%fd66, %fd27, %fd53;
	mul.f64 	%fd67, %fd65, %fd65;
	fma.rn.f64 	%fd68, %fd64, %fd64, %fd67;
	fma.rn.f64 	%fd69, %fd66, %fd66, %fd68;
	sqrt.rn.f64 	%fd70, %fd69;
	div.rn.f64 	%fd71, %fd64, %fd70;
	div.rn.f64 	%fd72, %fd65, %fd70;
	div.rn.f64 	%fd73, %fd66, %fd70;
	neg.f64 	%fd74, %fd6;
	mul.f64 	%fd75, %fd62, %fd72;
	fma.rn.f64 	%fd76, %fd61, %fd71, %fd75;
	fma.rn.f64 	%fd10, %fd63, %fd73, %fd76;
	add.f64 	%fd77, %fd10, %fd10;
	mul.f64 	%fd78, %fd61, %fd77;
	mul.f64 	%fd79, %fd62, %fd77;
	mul.f64 	%fd80, %fd63, %fd77;
	sub.f64 	%fd81, %fd78, %fd71;
	sub.f64 	%fd82, %fd79, %fd72;
	sub.f64 	%fd83, %fd80, %fd73;
	mul.f64 	%fd84, %fd82, %fd82;
	fma.rn.f64 	%fd85, %fd81, %fd81, %fd84;
	fma.rn.f64 	%fd86, %fd83, %fd83, %fd85;
	sqrt.rn.f64 	%fd87, %fd86;
	div.rn.f64 	%fd88, %fd81, %fd87;
	div.rn.f64 	%fd89, %fd82, %fd87;
	div.rn.f64 	%fd90, %fd83, %fd87;
	mul.f64 	%fd91, %fd89, %fd74;
	mul.f64 	%fd92, %fd5, %fd88;
	sub.f64 	%fd93, %fd91, %fd92;
	mul.f64 	%fd94, %fd7, %fd90;
	sub.f64 	%fd95, %fd93, %fd94;
	max.f64 	%fd11, %fd95, 0d0000000000000000;
	{
	.reg .b32 %temp; 
	mov.b64 	{%temp, %r4}, %fd11;
	}
	mov.f64 	%fd96, 0d4040000000000000;
	{
	.reg .b32 %temp; 
	mov.b64 	{%temp, %r16}, %fd96;
	}
	and.b32  	%r6, %r16, 2146435072;
	setp.eq.s32 	%p5, %r6, 1070596096;
	abs.f64 	%fd12, %fd11;
	{ // callseq 0, 0
	.param .b64 param0;
	st.param.f64 	[param0], %fd12;
	.param .b64 retval0;
	call.uni (retval0), 
	__internal_accurate_pow, 
	(
	param0
	);
	ld.param.f64 	%fd97, [retval0];
	} // callseq 0
	setp.lt.s32 	%p6, %r4, 0;
	neg.f64 	%fd99, %fd97;
	selp.f64 	%fd100, %fd99, %fd97, %p5;
	selp.f64 	%fd122, %fd100, %fd97, %p6;
	setp.neu.f64 	%p7, %fd11, 0d0000000000000000;
	@%p7 bra 	$L__BB0_4;
	setp.eq.s32 	%p8, %r6, 1070596096;
	selp.b32 	%r17, %r4, 0, %p8;
	setp.lt.s32 	%p9, %r16, 0;
	or.b32  	%r18, %r17, 2146435072;
	selp.b32 	%r19, %r18, %r17, %p9;
	mov.b32 	%r20, 0;
	mov.b64 	%fd122, {%r20, %r19};
$L__BB0_4:
	add.f64 	%fd101, %fd11, 0d4040000000000000;
	{
	.reg .b32 %temp; 
	mov.b64 	{%temp, %r21}, %fd101;
	}
	and.b32  	%r22, %r21, 2146435072;
	setp.ne.s32 	%p10, %r22, 2146435072;
	setp.neu.f64 	%p11, %fd12, 0d7FF0000000000000;
	or.pred  	%p12, %p11, %p10;
	@%p12 bra 	$L__BB0_6;
	setp.lt.s32 	%p13, %r4, 0;
	setp.eq.s32 	%p14, %r6, 1070596096;
	setp.lt.s32 	%p15, %r16, 0;
	selp.b32 	%r24, 0, 2146435072, %p15;
	and.b32  	%r25, %r16, 2147483647;
	setp.ne.s32 	%p16, %r25, 1071644672;
	or.b32  	%r26, %r24, -2147483648;
	selp.b32 	%r27, %r26, %r24, %p16;
	selp.b32 	%r28, %r27, %r24, %p14;
	selp.b32 	%r29, %r28, %r24, %p13;
	mov.b32 	%r30, 0;
	mov.b64 	%fd122, {%r30, %r29};
$L__BB0_6:
	max.f64 	%fd102, %fd10, 0d0000000000000000;
	mul.f64 	%fd103, %fd102, 0d3FE999999999999A;
	setp.eq.f64 	%p17, %fd11, 0d3FF0000000000000;
	mul.f64 	%fd104, %fd122, 0d3FE0000000000000;
	selp.f64 	%fd105, 0d3FE0000000000000, %fd104, %p17;
	mul.f64 	%fd106, %fd22, %fd103;
	fma.rn.f64 	%fd107, %fd22, 0d3FB999999999999A, %fd106;
	mul.f64 	%fd108, %fd23, %fd103;
	fma.rn.f64 	%fd109, %fd23, 0d3FB999999999999A, %fd108;
	mul.f64 	%fd110, %fd24, %fd103;
	fma.rn.f64 	%fd111, %fd24, 0d3FB999999999999A, %fd110;
	add.f64 	%fd112, %fd107, %fd105;
	add.f64 	%fd113, %fd109, %fd105;
	add.f64 	%fd114, %fd111, %fd105;
	min.f64 	%fd115, %fd112, 0d3FF0000000000000;
	mul.f64 	%fd116, %fd115, 0d406FE00000000000;
	cvt.rzi.u32.f64 	%r31, %fd116;
	cvt.s64.s32 	%rd3, %r3;
	add.s64 	%rd4, %rd1, %rd3;
	st.global.u8 	[%rd4], %r31;
	min.f64 	%fd117, %fd113, 0d3FF0000000000000;
	mul.f64 	%fd118, %fd117, 0d406FE00000000000;
	cvt.rzi.u32.f64 	%r32, %fd118;
	st.global.u8 	[%rd4+1], %r32;
	min.f64 	%fd119, %fd114, 0d3FF0000000000000;
	mul.f64 	%fd120, %fd119, 0d406FE00000000000;
	cvt.rzi.u32.f64 	%r33, %fd120;
	st.global.u8 	[%rd4+2], %r33;
	bra.uni 	$L__BB0_8;
$L__BB0_7:
	cvt.s64.s32 	%rd5, %r3;
	add.s64 	%rd6, %rd1, %rd5;
	mov.b16 	%rs1, 0;
	st.global.u8 	[%rd6], %rs1;
	st.global.u8 	[%rd6+1], %rs1;
	st.global.u8 	[%rd6+2], %rs1;
$L__BB0_8:
	ret;

}
.func  (.param .b64 func_retval0) __internal_accurate_pow(
	.param .b64 __internal_accurate_pow_param_0
)
{
	.reg .pred 	%p<8>;
	.reg .b32 	%r<49>;
	.reg .b32 	%f<3>;
	.reg .b64 	%fd<109>;

	ld.param.f64 	%fd10, [__internal_accurate_pow_param_0];
	{
	.reg .b32 %temp; 
	mov.b64 	{%temp, %r46}, %fd10;
	}
	{
	.reg .b32 %temp; 
	mov.b64 	{%r45, %temp}, %fd10;
	}
	shr.u32 	%r47, %r46, 20;
	setp.gt.u32 	%p1, %r46, 1048575;
	@%p1 bra 	$L__BB1_2;
	mul.f64 	%fd11, %fd10, 0d4350000000000000;
	{
	.reg .b32 %temp; 
	mov.b64 	{%temp, %r46}, %fd11;
	}
	{
	.reg .b32 %temp; 
	mov.b64 	{%r45, %temp}, %fd11;
	}
	shr.u32 	%r16, %r46, 20;
	add.s32 	%r47, %r16, -54;
$L__BB1_2:
	add.s32 	%r48, %r47, -1023;
	and.b32  	%r17, %r46, -2146435073;
	or.b32  	%r18, %r17, 1072693248;
	mov.b64 	%fd107, {%r45, %r18};
	setp.lt.u32 	%p2, %r18, 1073127583;
	@%p2 bra 	$L__BB1_4;
	{
	.reg .b32 %temp; 
	mov.b64 	{%r19, %temp}, %fd107;
	}
	{
	.reg .b32 %temp; 
	mov.b64 	{%temp, %r20}, %fd107;
	}
	add.s32 	%r21, %r20, -1048576;
	mov.b64 	%fd107, {%r19, %r21};
	add.s32 	%r48, %r47, -1022;
$L__BB1_4:
	add.f64 	%fd12, %fd107, 0dBFF0000000000000;
	add.f64 	%fd13, %fd107, 0d3FF0000000000000;
	rcp.approx.ftz.f64 	%fd14, %fd13;
	neg.f64 	%fd15, %fd13;
	fma.rn.f64 	%fd16, %fd15, %fd14, 0d3FF0000000000000;
	fma.rn.f64 	%fd17, %fd16, %fd16, %fd16;
	fma.rn.f64 	%fd18, %fd17, %fd14, %fd14;
	mul.f64 	%fd19, %fd12, %fd18;
	fma.rn.f64 	%fd20, %fd12, %fd18, %fd19;
	mul.f64 	%fd21, %fd20, %fd20;
	fma.rn.f64 	%fd22, %fd21, 0d3EB0F5FF7D2CAFE2, 0d3ED0F5D241AD3B5A;
	fma.rn.f64 	%fd23, %fd22, %fd21, 0d3EF3B20A75488A3F;
	fma.rn.f64 	%fd24, %fd23, %fd21, 0d3F1745CDE4FAECD5;
	fma.rn.f64 	%fd25, %fd24, %fd21, 0d3F3C71C7258A578B;
	fma.rn.f64 	%fd26, %fd25, %fd21, 0d3F6249249242B910;
	fma.rn.f64 	%fd27, %fd26, %fd21, 0d3F89999999999DFB;
	sub.f64 	%fd28, %fd12, %fd20;
	add.f64 	%fd29, %fd28, %fd28;
	neg.f64 	%fd30, %fd20;
	fma.rn.f64 	%fd31, %fd30, %fd12, %fd29;
	mul.f64 	%fd32, %fd18, %fd31;
	fma.rn.f64 	%fd33, %fd21, %fd27, 0d3FB5555555555555;
	mov.f64 	%fd34, 0d3FB5555555555555;
	sub.f64 	%fd35, %fd34, %fd33;
	fma.rn.f64 	%fd36, %fd21, %fd27, %fd35;
	add.f64 	%fd37, %fd36, 0dBC46A4CB00B9E7B0;
	add.f64 	%fd38, %fd33, %fd37;
	sub.f64 	%fd39, %fd33, %fd38;
	add.f64 	%fd40, %fd37, %fd39;
	mul.rn.f64 	%fd41, %fd20, %fd20;
	neg.f64 	%fd42, %fd41;
	fma.rn.f64 	%fd43, %fd20, %fd20, %fd42;
	{
	.reg .b32 %temp; 
	mov.b64 	{%r22, %temp}, %fd32;
	}
	{
	.reg .b32 %temp; 
	mov.b64 	{%temp, %r23}, %fd32;
	}
	add.s32 	%r24, %r23, 1048576;
	mov.b64 	%fd44, {%r22, %r24};
	fma.rn.f64 	%fd45, %fd20, %fd44, %fd43;
	mul.rn.f64 	%fd46, %fd41, %fd20;
	neg.f64 	%fd47, %fd46;
	fma.rn.f64 	%fd48, %fd41, %fd20, %fd47;
	fma.rn.f64 	%fd49, %fd41, %fd32, %fd48;
	fma.rn.f64 	%fd50, %fd45, %fd20, %fd49;
	mul.rn.f64 	%fd51, %fd38, %fd46;
	neg.f64 	%fd52, %fd51;
	fma.rn.f64 	%fd53, %fd38, %fd46, %fd52;
	fma.rn.f64 	%fd54, %fd38, %fd50, %fd53;
	fma.rn.f64 	%fd55, %fd40, %fd46, %fd54;
	add.f64 	%fd56, %fd51, %fd55;
	sub.f64 	%fd57, %fd51, %fd56;
	add.f64 	%fd58, %fd55, %fd57;
	add.f64 	%fd59, %fd20, %fd56;
	sub.f64 	%fd60, %fd20, %fd59;
	add.f64 	%fd61, %fd56, %fd60;
	add.f64 	%fd62, %fd58, %fd61;
	add.f64 	%fd63, %fd32, %fd62;
	add.f64 	%fd64, %fd59, %fd63;
	sub.f64 	%fd65, %fd59, %fd64;
	add.f64 	%fd66, %fd63, %fd65;
	xor.b32  	%r25, %r48, -2147483648;
	mov.b32 	%r26, 1127219200;
	mov.b64 	%fd67, {%r25, %r26};
	mov.b32 	%r27, -2147483648;
	mov.b64 	%fd68, {%r27, %r26};
	sub.f64 	%fd69, %fd67, %fd68;
	fma.rn.f64 	%fd70, %fd69, 0d3FE62E42FEFA39EF, %fd64;
	fma.rn.f64 	%fd71, %fd69, 0dBFE62E42FEFA39EF, %fd70;
	sub.f64 	%fd72, %fd71, %fd64;
	sub.f64 	%fd73, %fd66, %fd72;
	fma.rn.f64 	%fd74, %fd69, 0d3C7ABC9E3B39803F, %fd73;
	add.f64 	%fd75, %fd70, %fd74;
	sub.f64 	%fd76, %fd70, %fd75;
	add.f64 	%fd77, %fd74, %fd76;
	mov.f64 	%fd78, 0d4040000000000000;
	{
	.reg .b32 %temp; 
	mov.b64 	{%temp, %r28}, %fd78;
	}
	{
	.reg .b32 %temp; 
	mov.b64 	{%r29, %temp}, %fd78;
	}
	shl.b32 	%r30, %r28, 1;
	setp.gt.u32 	%p3, %r30, -33554433;
	and.b32  	%r31, %r28, -15728641;
	selp.b32 	%r32, %r31, %r28, %p3;
	mov.b64 	%fd79, {%r29, %r32};
	mul.rn.f64 	%fd80, %fd75, %fd79;
	neg.f64 	%fd81, %fd80;
	fma.rn.f64 	%fd82, %fd75, %fd79, %fd81;
	fma.rn.f64 	%fd83, %fd77, %fd79, %fd82;
	add.f64 	%fd4, %fd80, %fd83;
	sub.f64 	%fd84, %fd80, %fd4;
	add.f64 	%fd5, %fd83, %fd84;
	fma.rn.f64 	%fd85, %fd4, 0d3FF71547652B82FE, 0d4338000000000000;
	{
	.reg .b32 %temp; 
	mov.b64 	{%r13, %temp}, %fd85;
	}
	mov.f64 	%fd86, 0dC338000000000000;
	add.rn.f64 	%fd87, %fd85, %fd86;
	fma.rn.f64 	%fd88, %fd87, 0dBFE62E42FEFA39EF, %fd4;
	fma.rn.f64 	%fd89, %fd87, 0dBC7ABC9E3B39803F, %fd88;
	fma.rn.f64 	%fd90, %fd89, 0d3E5ADE1569CE2BDF, 0d3E928AF3FCA213EA;
	fma.rn.f64 	%fd91, %fd90, %fd89, 0d3EC71DEE62401315;
	fma.rn.f64 	%fd92, %fd91, %fd89, 0d3EFA01997C89EB71;
	fma.rn.f64 	%fd93, %fd92, %fd89, 0d3F2A01A014761F65;
	fma.rn.f64 	%fd94, %fd93, %fd89, 0d3F56C16C1852B7AF;
	fma.rn.f64 	%fd95, %fd94, %fd89, 0d3F81111111122322;
	fma.rn.f64 	%fd96, %fd95, %fd89, 0d3FA55555555502A1;
	fma.rn.f64 	%fd97, %fd96, %fd89, 0d3FC5555555555511;
	fma.rn.f64 	%fd98, %fd97, %fd89, 0d3FE000000000000B;
	fma.rn.f64 	%fd99, %fd98, %fd89, 0d3FF0000000000000;
	fma.rn.f64 	%fd100, %fd99, %fd89, 0d3FF0000000000000;
	{
	.reg .b32 %temp; 
	mov.b64 	{%r14, %temp}, %fd100;
	}
	{
	.reg .b32 %temp; 
	mov.b64 	{%temp, %r15}, %fd100;
	}
	shl.b32 	%r33, %r13, 20;
	add.s32 	%r34, %r33, %r15;
	mov.b64 	%fd108, {%r14, %r34};
	{
	.reg .b32 %temp; 
	mov.b64 	{%temp, %r35}, %fd4;
	}
	mov.b32 	%f2, %r35;
	abs.f32 	%f1, %f2;
	setp.lt.f32 	%p4, %f1, 0f4086232B;
	@%p4 bra 	$L__BB1_7;
	setp.lt.f64 	%p5, %fd4, 0d0000000000000000;
	add.f64 	%fd101, %fd4, 0d7FF0000000000000;
	selp.f64 	%fd108, 0d0000000000000000, %fd101, %p5;
	setp.geu.f32 	%p6, %f1, 0f40874800;
	@%p6 bra 	$L__BB1_7;
	shr.u32 	%r36, %r13, 31;
	add.s32 	%r37, %r13, %r36;
	shr.s32 	%r38, %r37, 1;
	shl.b32 	%r39, %r38, 20;
	add.s32 	%r40, %r15, %r39;
	mov.b64 	%fd102, {%r14, %r40};
	sub.s32 	%r41, %r13, %r38;
	shl.b32 	%r42, %r41, 20;
	add.s32 	%r43, %r42, 1072693248;
	mov.b32 	%r44, 0;
	mov.b64 	%fd103, {%r44, %r43};
	mul.f64 	%fd108, %fd103, %fd102;
$L__BB1_7:
	abs.f64 	%fd104, %fd108;
	setp.eq.f64 	%p7, %fd104, 0d7FF0000000000000;
	fma.rn.f64 	%fd105, %fd108, %fd5, %fd108;
	selp.f64 	%fd106, %fd108, %fd105, %p7;
	st.param.f64 	[func_retval0], %fd106;
	ret;

}


// ===== COMPILED SASS (sm_100) =====

	.target	sm_100

	.elftype	@"ET_EXEC"


//--------------------- .note.nv.tkinfo           --------------------------
	.section	.note.nv.tkinfo,"",@"SHT_NOTE"
	.sectionflags	@"SHF_NOTE_NV_TKINFO"
	.tkinfo
        /*0018*/ 	.word	0x00000002
        /*0030*/ 	.string	""
        /*0030*/ 	.string	"ptxas"
        /*0030*/ 	.string	"Cuda compilation tools, release 13.0, V13.0.88"
        /*0030*/ 	.string	"Build cuda_13.0.r13.0/compiler.36424714_0"
        /*0030*/ 	.string	"-arch sm_100 -m 64 "



//--------------------- .note.nv.cuinfo           --------------------------
	.section	.note.nv.cuinfo,"",@"SHT_NOTE"
	.sectionflags	@"SHF_NOTE_NV_CUINFO"
        /*0018*/ 	.short	0x0002
        /*001a*/ 	.short	0x0064
        /*001c*/ 	.short	0x0082
	.zero		2


//--------------------- .nv.info                  --------------------------
	.section	.nv.info,"",@"SHT_CUDA_INFO"
	.align	4


	//----- nvinfo : EIATTR_REGCOUNT
	.align		4
        /*0000*/ 	.byte	0x04, 0x2f
        /*0002*/ 	.short	(.L_1 - .L_0)
	.align		4
.L_0:
        /*0004*/ 	.word	index@(_Z12renderKernelPh6Sphere4Vec3)
        /*0008*/ 	.word	0x0000002e


	//----- nvinfo : EIATTR_FRAME_SIZE
	.align		4
.L_1:
        /*000c*/ 	.byte	0x04, 0x11
        /*000e*/ 	.short	(.L_3 - .L_2)
	.align		4
.L_2:
        /*0010*/ 	.word	index@($_Z12renderKernelPh6Sphere4Vec3$__internal_accurate_pow)
        /*0014*/ 	.word	0x00000000


	//----- nvinfo : EIATTR_FRAME_SIZE
	.align		4
.L_3:
        /*0018*/ 	.byte	0x04, 0x11
        /*001a*/ 	.short	(.L_5 - .L_4)
	.align		4
.L_4:
        /*001c*/ 	.word	index@($__internal_2_$__cuda_sm20_dsqrt_rn_f64_mediumpath_v1)
        /*0020*/ 	.word	0x00000000


	//----- nvinfo : EIATTR_FRAME_SIZE
	.align		4
.L_5:
        /*0024*/ 	.byte	0x04, 0x11
        /*0026*/ 	.short	(.L_7 - .L_6)
	.align		4
.L_6:
        /*0028*/ 	.word	index@($__internal_1_$__cuda_sm20_div_rn_f64_full)
        /*002c*/ 	.word	0x00000000


	//----- nvinfo : EIATTR_FRAME_SIZE
	.align		4
.L_7:
        /*0030*/ 	.byte	0x04, 0x11
        /*0032*/ 	.short	(.L_9 - .L_8)
	.align		4
.L_8:
        /*0034*/ 	.word	index@($__internal_0_$__cuda_sm20_dblrcp_rn_slowpath_v3)
        /*0038*/ 	.word	0x00000000


	//----- nvinfo : EIATTR_FRAME_SIZE
	.align		4
.L_9:
        /*003c*/ 	.byte	0x04, 0x11
        /*003e*/ 	.short	(.L_11 - .L_10)
	.align		4
.L_10:
        /*0040*/ 	.word	index@(_Z12renderKernelPh6Sphere4Vec3)
        /*0044*/ 	.word	0x00000000


	//----- nvinfo : EIATTR_MIN_STACK_SIZE
	.align		4
.L_11:
        /*0048*/ 	.byte	0x04, 0x12
        /*004a*/ 	.short	(.L_13 - .L_12)
	.align		4
.L_12:
        /*004c*/ 	.word	index@(_Z12renderKernelPh6Sphere4Vec3)
        /*0050*/ 	.word	0x00000000
.L_13:


//--------------------- .nv.compat                --------------------------
	.section	.nv.compat,"",@"SHT_CUDA_COMPAT_INFO"
	.align	4
        /*0000*/ 	.byte	0x02, 0x09, 0x00, 0x00, 0x02, 0x02, 0x01, 0x00, 0x02, 0x05, 0x05, 0x00, 0x03, 0x07, 0x01, 0x01
        /*0010*/ 	.byte	0x02, 0x03, 0x00, 0x00, 0x02, 0x06, 0x01, 0x00, 0x04, 0x0b, 0x08, 0x00, 0x01, 0x00, 0x00, 0x00
        /*0020*/ 	.byte	0x00, 0x00, 0x00, 0x00


//--------------------- .nv.info._Z12renderKernelPh6Sphere4Vec3 --------------------------
	.section	.nv.info._Z12renderKernelPh6Sphere4Vec3,"",@"SHT_CUDA_INFO"
	.sectionflags	@""
	.align	4


	//----- nvinfo : EIATTR_CUDA_API_VERSION
	.align		4
        /*0000*/ 	.byte	0x04, 0x37
        /*0002*/ 	.short	(.L_15 - .L_14)
.L_14:
        /*0004*/ 	.word	0x00000082


	//----- nvinfo : EIATTR_KPARAM_INFO
	.align		4
.L_15:
        /*0008*/ 	.byte	0x04, 0x17
        /*000a*/ 	.short	(.L_17 - .L_16)
.L_16:
        /*000c*/ 	.word	0x00000000
        /*0010*/ 	.short	0x0002
        /*0012*/ 	.short	0x0040
        /*0014*/ 	.byte	0x00, 0xf0, 0x61, 0x00


	//----- nvinfo : EIATTR_KPARAM_INFO
	.align		4
.L_17:
        /*0018*/ 	.byte	0x04, 0x17
        /*001a*/ 	.short	(.L_19 - .L_18)
.L_18:
        /*001c*/ 	.word	0x00000000
        /*0020*/ 	.short	0x0001
        /*0022*/ 	.short	0x0008
        /*0024*/ 	.byte	0x00, 0xf0, 0xe1, 0x00


	//----- nvinfo : EIATTR_KPARAM_INFO
	.align		4
.L_19:
        /*0028*/ 	.byte	0x04, 0x17
        /*002a*/ 	.short	(.L_21 - .L_20)
.L_20:
        /*002c*/ 	.word	0x00000000
        /*0030*/ 	.short	0x0000
        /*0032*/ 	.short	0x0000
        /*0034*/ 	.byte	0x00, 0xf5, 0x21, 0x00


	//----- nvinfo : EIATTR_SPARSE_MMA_MASK
	.align		4
.L_21:
        /*0038*/ 	.byte	0x03, 0x50
        /*003a*/ 	.short	0x0000


	//----- nvinfo : EIATTR_MAXREG_COUNT
	.align		4
        /*003c*/ 	.byte	0x03, 0x1b
        /*003e*/ 	.short	0x00ff


	//----- nvinfo : EIATTR_MERCURY_ISA_VERSION
	.align		4
        /*0040*/ 	.byte	0x03, 0x5f
        /*0042*/ 	.short	0x0101


	//----- nvinfo : EIATTR_VRC_CTA_INIT_COUNT
	.align		4
        /*0044*/ 	.byte	0x02, 0x4a
	.zero		1
	.zero		1


	//----- nvinfo : EIATTR_EXIT_INSTR_OFFSETS
	.align		4
        /*0048*/ 	.byte	0x04, 0x1c
        /*004a*/ 	.short	(.L_23 - .L_22)


	//   ....[0]....
.L_22:
        /*004c*/ 	.word	0x000000b0


	//   ....[1]....
        /*0050*/ 	.word	0x00002730


	//   ....[2]....
        /*0054*/ 	.word	0x000027a0


	//----- nvinfo : EIATTR_CRS_STACK_SIZE
	.align		4
.L_23:
        /*0058*/ 	.byte	0x04, 0x1e
        /*005a*/ 	.short	(.L_25 - .L_24)
.L_24:
        /*005c*/ 	.word	0x00000000


	//----- nvinfo : EIATTR_CBANK_PARAM_SIZE
	.align		4
.L_25:
        /*0060*/ 	.byte	0x03, 0x19
        /*0062*/ 	.short	0x0058


	//----- nvinfo : EIATTR_PARAM_CBANK
	.align		4
        /*0064*/ 	.byte	0x04, 0x0a
        /*0066*/ 	.short	(.L_27 - .L_26)
	.align		4
.L_26:
        /*0068*/ 	.word	index@(.nv.constant0._Z12renderKernelPh6Sphere4Vec3)
        /*006c*/ 	.short	0x0380
        /*006e*/ 	.short	0x0058


	//----- nvinfo : EIATTR_SW_WAR
	.align		4
.L_27:
        /*0070*/ 	.byte	0x04, 0x36
        /*0072*/ 	.short	(.L_29 - .L_28)
.L_28:
        /*0074*/ 	.word	0x00000008
.L_29:


//--------------------- .nv.callgraph             --------------------------
	.section	.nv.callgraph,"",@"SHT_CUDA_CALLGRAPH"
	.align	4
	.sectionentsize	8
	.align		4
        /*0000*/ 	.word	0x00000000
	.align		4
        /*0004*/ 	.word	0xffffffff
	.align		4
        /*0008*/ 	.word	0x00000000
	.align		4
        /*000c*/ 	.word	0xfffffffe
	.align		4
        /*0010*/ 	.word	0x00000000
	.align		4
        /*0014*/ 	.word	0xfffffffd
	.align		4
        /*0018*/ 	.word	0x00000000
	.align		4
        /*001c*/ 	.word	0xfffffffc


//--------------------- .text._Z12renderKernelPh6Sphere4Vec3 --------------------------
	.section	.text._Z12renderKernelPh6Sphere4Vec3,"ax",@progbits
	.align	128
        .global         _Z12renderKernelPh6Sphere4Vec3
        .type           _Z12renderKernelPh6Sphere4Vec3,@function
        .size           _Z12renderKernelPh6Sphere4Vec3,(.L_x_58 - _Z12renderKernelPh6Sphere4Vec3)
        .other          _Z12renderKernelPh6Sphere4Vec3,@"STO_CUDA_ENTRY STV_DEFAULT"
_Z12renderKernelPh6Sphere4Vec3:
.text._Z12renderKernelPh6Sphere4Vec3:
[----:B------:R-:W-:Y:S01]  /*0000*/  LDC R1, c[0x0][0x37c] ;  /* 0x0000df00ff017b82 */ /* 0x000fe20000000800 */
[----:B------:R-:W0:Y:S07]  /*0010*/  S2R R3, SR_TID.Y ;  /* 0x0000000000037919 */ /* 0x000e2e0000002200 */
[----:B------:R-:W1:Y:S01]  /*0020*/  LDC R5, c[0x0][0x360] ;  /* 0x0000d800ff057b82 */ /* 0x000e620000000800 */
[----:B------:R-:W1:Y:S07]  /*0030*/  S2R R0, SR_TID.X ;  /* 0x0000000000007919 */ /* 0x000e6e0000002100 */
[----:B------:R-:W0:Y:S08]  /*0040*/  S2UR UR5, SR_CTAID.Y ;  /* 0x00000000000579c3 */ /* 0x000e300000002600 */
[----:B------:R-:W0:Y:S08]  /*0050*/  LDC R4, c[0x0][0x364] ;  /* 0x0000d900ff047b82 */ /* 0x000e300000000800 */
[----:B------:R-:W1:Y:S01]  /*0060*/  S2UR UR4, SR_CTAID.X ;  /* 0x00000000000479c3 */ /* 0x000e620000002500 */
[----:B0-----:R-:W-:-:S05]  /*0070*/  IMAD R4, R4, UR5, R3 ;  /* 0x0000000504047c24 */ /* 0x001fca000f8e0203 */
[----:B------:R-:W-:Y:S01]  /*0080*/  ISETP.GT.U32.AND P0, PT, R4, 0x257, PT ;  /* 0x000002570400780c */ /* 0x000fe20003f04070 */
[----:B-1----:R-:W-:-:S05]  /*0090*/  IMAD R5, R5, UR4, R0 ;  /* 0x0000000405057c24 */ /* 0x002fca000f8e0200 */
[----:B------:R-:W-:-:S13]  /*00a0*/  ISETP.GT.OR P0, PT, R5, 0x31f, P0 ;  /* 0x0000031f0500780c */ /* 0x000fda0000704670 */
[----:B------:R-:W-:Y:S05]  /*00b0*/  @P0 EXIT ;  /* 0x000000000000094d */ /* 0x000fea0003800000 */
[----:B------:R-:W0:Y:S01]  /*00c0*/  MUFU.RCP64H R7, 800 ;  /* 0x4089000000077908 */ /* 0x000e220000001800 */
[----:B------:R-:W-:Y:S01]  /*00d0*/  IMAD.MOV.U32 R10, RZ, RZ, 0x0 ;  /* 0x00000000ff0a7424 */ /* 0x000fe200078e00ff */
[----:B------:R-:W-:Y:S01]  /*00e0*/  BSSY.RECONVERGENT B1, `(.L_x_0) ;  /* 0x000001b000017945 */ /* 0x000fe20003800200 */
[----:B------:R-:W-:Y:S02]  /*00f0*/  IMAD.MOV.U32 R11, RZ, RZ, 0x40890000 ;  /* 0x40890000ff0b7424 */ /* 0x000fe400078e00ff */
[----:B------:R-:W-:Y:S02]  /*0100*/  IMAD.MOV.U32 R6, RZ, RZ, 0x1 ;  /* 0x00000001ff067424 */ /* 0x000fe400078e00ff */
[----:B------:R-:W-:-:S04]  /*0110*/  IMAD R30, R4, 0x320, R5 ;  /* 0x00000320041e7824 */ /* 0x000fc800078e0205 */
[----:B------:R-:W-:Y:S01]  /*0120*/  IMAD R30, R30, 0x3, RZ ;  /* 0x000000031e1e7824 */ /* 0x000fe200078e02ff */
[----:B0-----:R-:W-:-:S08]  /*0130*/  DFMA R2, R6, -R10, 1 ;  /* 0x3ff000000602742b */ /* 0x001fd0000000080a */
[----:B------:R-:W-:Y:S02]  /*0140*/  DFMA R8, R2, R2, R2 ;  /* 0x000000020208722b */ /* 0x000fe40000000002 */
[----:B------:R-:W0:Y:S06]  /*0150*/  I2F.F64 R2, R5 ;  /* 0x0000000500027312 */ /* 0x000e2c0000201c00 */
[----:B------:R-:W-:-:S08]  /*0160*/  DFMA R8, R6, R8, R6 ;  /* 0x000000080608722b */ /* 0x000fd00000000006 */
[----:B------:R-:W-:Y:S02]  /*0170*/  DFMA R10, R8, -R10, 1 ;  /* 0x3ff00000080a742b */ /* 0x000fe4000000080a */
[----:B0-----:R-:W-:-:S06]  /*0180*/  DADD R6, R2, -400 ;  /* 0xc079000002067429 */ /* 0x001fcc0000000000 */
[----:B------:R-:W-:-:S04]  /*0190*/  DFMA R10, R8, R10, R8 ;  /* 0x0000000a080a722b */ /* 0x000fc80000000008 */
[----:B------:R-:W-:-:S04]  /*01a0*/  FSETP.GEU.AND P1, PT, |R7|, 6.5827683646048100446e-37, PT ;  /* 0x036000000700780b */ /* 0x000fc80003f2e200 */
[----:B------:R-:W-:-:S08]  /*01b0*/  DMUL R2, R6, R10 ;  /* 0x0000000a06027228 */ /* 0x000fd00000000000 */
[----:B------:R-:W-:-:S08]  /*01c0*/  DFMA R8, R2, -800, R6 ;  /* 0xc08900000208782b */ /* 0x000fd00000000006 */
[----:B------:R-:W-:-:S10]  /*01d0*/  DFMA R2, R10, R8, R2 ;  /* 0x000000080a02722b */ /* 0x000fd40000000002 */
[----:B------:R-:W-:-:S05]  /*01e0*/  FFMA R0, RZ, 4.28125, R3 ;  /* 0x40890000ff007823 */ /* 0x000fca0000000003 */
[----:B------:R-:W-:-:S13]  /*01f0*/  FSETP.GT.AND P0, PT, |R0|, 1.469367938527859385e-39, PT ;  /* 0x001000000000780b */ /* 0x000fda0003f04200 */
[----:B------:R-:W-:Y:S05]  /*0200*/  @P0 BRA P1, `(.L_x_1) ;  /* 0x0000000000200947 */ /* 0x000fea0000800000 */
[----:B------:R-:W-:Y:S01]  /*0210*/  IMAD.MOV.U32 R13, RZ, RZ, R6 ;  /* 0x000000ffff0d7224 */ /* 0x000fe200078e0006 */
[----:B------:R-:W-:Y:S01]  /*0220*/  MOV R12, R7 ;  /* 0x00000007000c7202 */ /* 0x000fe20000000f00 */
[----:B------:R-:W-:Y:S01]  /*0230*/  IMAD.MOV.U32 R14, RZ, RZ, RZ ;  /* 0x000000ffff0e7224 */ /* 0x000fe200078e00ff */
[----:B------:R-:W-:Y:S01]  /*0240*/  MOV R0, 0x270 ;  /* 0x0000027000007802 */ /* 0x000fe20000000f00 */
[----:B------:R-:W-:-:S07]  /*0250*/  IMAD.MOV.U32 R15, RZ, RZ, 0x40890000 ;  /* 0x40890000ff0f7424 */ /* 0x000fce00078e00ff */
[----:B------:R-:W-:Y:S05]  /*0260*/  CALL.REL.NOINC `($__internal_1_$__cuda_sm20_div_rn_f64_full) ;  /* 0x0000002400fc7944 */ /* 0x000fea0003c00000 */
[----:B------:R-:W-:Y:S01]  /*0270*/  IMAD.MOV.U32 R2, RZ, RZ, R13 ;  /* 0x000000ffff027224 */ /* 0x000fe200078e000d */
[----:B------:R-:W-:-:S07]  /*0280*/  MOV R3, R12 ;  /* 0x0000000c00037202 */ /* 0x000fce0000000f00 */
.L_x_1:
[----:B------:R-:W-:Y:S05]  /*0290*/  BSYNC.RECONVERGENT B1 ;  /* 0x0000000000017941 */ /* 0x000fea0003800200 */
.L_x_0:
[----:B------:R-:W0:Y:S01]  /*02a0*/  MUFU.RCP64H R7, 600 ;  /* 0x4082c00000077908 */ /* 0x000e220000001800 */
[----:B------:R-:W-:Y:S01]  /*02b0*/  IMAD.MOV.U32 R10, RZ, RZ, 0x0 ;  /* 0x00000000ff0a7424 */ /* 0x000fe200078e00ff */
[----:B------:R-:W-:Y:S01]  /*02c0*/  IADD3 R4, PT, PT, R4, -0x12c, RZ ;  /* 0xfffffed404047810 */ /* 0x000fe20007ffe0ff */
[----:B------:R-:W-:Y:S01]  /*02d0*/  IMAD.MOV.U32 R11, RZ, RZ, 0x4082c000 ;  /* 0x4082c000ff0b7424 */ /* 0x000fe200078e00ff */
[----:B------:R-:W-:Y:S01]  /*02e0*/  BSSY.RECONVERGENT B1, `(.L_x_2) ;  /* 0x0000017000017945 */ /* 0x000fe20003800200 */
[----:B------:R-:W-:-:S03]  /*02f0*/  IMAD.MOV.U32 R6, RZ, RZ, 0x1 ;  /* 0x00000001ff067424 */ /* 0x000fc600078e00ff */
[----:B------:R-:W1:Y:S03]  /*0300*/  I2F.F64 R4, R4 ;  /* 0x0000000400047312 */ /* 0x000e660000201c00 */
[----:B0-----:R-:W-:Y:S01]  /*0310*/  DFMA R8, R6, -R10, 1 ;  /* 0x3ff000000608742b */ /* 0x001fe2000000080a */
[----:B-1----:R-:W-:-:S07]  /*0320*/  FSETP.GEU.AND P1, PT, |R5|, 6.5827683646048100446e-37, PT ;  /* 0x036000000500780b */ /* 0x002fce0003f2e200 */
[----:B------:R-:W-:-:S08]  /*0330*/  DFMA R8, R8, R8, R8 ;  /* 0x000000080808722b */ /* 0x000fd00000000008 */
[----:B------:R-:W-:-:S08]  /*0340*/  DFMA R8, R6, R8, R6 ;  /* 0x000000080608722b */ /* 0x000fd00000000006 */
[----:B------:R-:W-:-:S08]  /*0350*/  DFMA R6, R8, -R10, 1 ;  /* 0x3ff000000806742b */ /* 0x000fd0000000080a */
[----:B------:R-:W-:-:S08]  /*0360*/  DFMA R6, R8, R6, R8 ;  /* 0x000000060806722b */ /* 0x000fd00000000008 */
[----:B------:R-:W-:-:S08]  /*0370*/  DMUL R8, R4, R6 ;  /* 0x0000000604087228 */ /* 0x000fd00000000000 */
[----:B------:R-:W-:-:S08]  /*0380*/  DFMA R10, R8, -600, R4 ;  /* 0xc082c000080a782b */ /* 0x000fd00000000004 */
[----:B------:R-:W-:-:S10]  /*0390*/  DFMA R6, R6, R10, R8 ;  /* 0x0000000a0606722b */ /* 0x000fd40000000008 */
[----:B------:R-:W-:-:S05]  /*03a0*/  FFMA R0, RZ, 4.0859375, R7 ;  /* 0x4082c000ff007823 */ /* 0x000fca0000000007 */
[----:B------:R-:W-:-:S13]  /*03b0*/  FSETP.GT.AND P0, PT, |R0|, 1.469367938527859385e-39, PT ;  /* 0x001000000000780b */ /* 0x000fda0003f04200 */
[----:B------:R-:W-:Y:S05]  /*03c0*/  @P0 BRA P1, `(.L_x_3) ;  /* 0x0000000000200947 */ /* 0x000fea0000800000 */
[----:B------:R-:W-:Y:S01]  /*03d0*/  IMAD.MOV.U32 R13, RZ, RZ, R4 ;  /* 0x000000ffff0d7224 */ /* 0x000fe200078e0004 */
[----:B------:R-:W-:Y:S01]  /*03e0*/  MOV R15, 0x4082c000 ;  /* 0x4082c000000f7802 */ /* 0x000fe20000000f00 */
[----:B------:R-:W-:Y:S01]  /*03f0*/  IMAD.MOV.U32 R12, RZ, RZ, R5 ;  /* 0x000000ffff0c7224 */ /* 0x000fe200078e0005 */
[----:B------:R-:W-:Y:S01]  /*0400*/  MOV R0, 0x430 ;  /* 0x0000043000007802 */ /* 0x000fe20000000f00 */
[----:B------:R-:W-:-:S07]  /*0410*/  IMAD.MOV.U32 R14, RZ, RZ, RZ ;  /* 0x000000ffff0e7224 */ /* 0x000fce00078e00ff */
[----:B------:R-:W-:Y:S05]  /*0420*/  CALL.REL.NOINC `($__internal_1_$__cuda_sm20_div_rn_f64_full) ;  /* 0x00000024008c7944 */ /* 0x000fea0003c00000 */
[----:B------:R-:W-:Y:S02]  /*0430*/  IMAD.MOV.U32 R6, RZ, RZ, R13 ;  /* 0x000000ffff067224 */ /* 0x000fe400078e000d */
[----:B------:R-:W-:-:S07]  /*0440*/  IMAD.MOV.U32 R7, RZ, RZ, R12 ;  /* 0x000000ffff077224 */ /* 0x000fce00078e000c */
.L_x_3:
[----:B------:R-:W-:Y:S05]  /*0450*/  BSYNC.RECONVERGENT B1 ;  /* 0x0000000000017941 */ /* 0x000fea0003800200 */
.L_x_2:
[----:B------:R-:W-:Y:S01]  /*0460*/  DMUL R4, R6, R6 ;  /* 0x0000000606047228 */ /* 0x000fe20000000000 */
[----:B------:R-:W-:Y:S01]  /*0470*/  MOV R8, 0x0 ;  /* 0x0000000000087802 */ /* 0x000fe20000000f00 */
[----:B------:R-:W-:Y:S01]  /*0480*/  IMAD.MOV.U32 R9, RZ, RZ, 0x3fd80000 ;  /* 0x3fd80000ff097424 */ /* 0x000fe200078e00ff */
[----:B------:R-:W-:Y:S05]  /*0490*/  BSSY.RECONVERGENT B0, `(.L_x_4) ;  /* 0x000001b000007945 */ /* 0x000fea0003800200 */
[----:B------:R-:W-:-:S08]  /*04a0*/  DFMA R4, R2, R2, R4 ;  /* 0x000000020204722b */ /* 0x000fd00000000004 */
[----:B------:R-:W-:-:S06]  /*04b0*/  DADD R16, R4, 1 ;  /* 0x3ff0000004107429 */ /* 0x000fcc0000000000 */
[----:B------:R-:W0:Y:S04]  /*04c0*/  MUFU.RSQ64H R13, R17 ;  /* 0x00000011000d7308 */ /* 0x000e280000001c00 */
[----:B------:R-:W-:-:S05]  /*04d0*/  VIADD R12, R17, 0xfcb00000 ;  /* 0xfcb00000110c7836 */ /* 0x000fca0000000000 */
[----:B------:R-:W-:Y:S01]  /*04e0*/  ISETP.GE.U32.AND P0, PT, R12, 0x7ca00000, PT ;  /* 0x7ca000000c00780c */ /* 0x000fe20003f06070 */
[----:B0-----:R-:W-:-:S08]  /*04f0*/  DMUL R4, R12, R12 ;  /* 0x0000000c0c047228 */ /* 0x001fd00000000000 */
[----:B------:R-:W-:-:S08]  /*0500*/  DFMA R4, R16, -R4, 1 ;  /* 0x3ff000001004742b */ /* 0x000fd00000000804 */
[----:B------:R-:W-:Y:S02]  /*0510*/  DFMA R8, R4, R8, 0.5 ;  /* 0x3fe000000408742b */ /* 0x000fe40000000008 */
[----:B------:R-:W-:-:S08]  /*0520*/  DMUL R4, R12, R4 ;  /* 0x000000040c047228 */ /* 0x000fd00000000000 */
[----:B------:R-:W-:-:S08]  /*0530*/  DFMA R10, R8, R4, R12 ;  /* 0x00000004080a722b */ /* 0x000fd0000000000c */
[----:B------:R-:W-:Y:S02]  /*0540*/  DMUL R20, R16, R10 ;  /* 0x0000000a10147228 */ /* 0x000fe40000000000 */
[----:B------:R-:W-:Y:S02]  /*0550*/  VIADD R5, R11, 0xfff00000 ;  /* 0xfff000000b057836 */ /* 0x000fe40000000000 */
[----:B------:R-:W-:-:S04]  /*0560*/  IMAD.MOV.U32 R4, RZ, RZ, R10 ;  /* 0x000000ffff047224 */ /* 0x000fc800078e000a */
[----:B------:R-:W-:-:S08]  /*0570*/  DFMA R14, R20, -R20, R16 ;  /* 0x80000014140e722b */ /* 0x000fd00000000010 */
[----:B------:R-:W-:Y:S01]  /*0580*/  DFMA R8, R14, R4, R20 ;  /* 0x000000040e08722b */ /* 0x000fe20000000014 */
[----:B------:R-:W-:Y:S10]  /*0590*/  @!P0 BRA `(.L_x_5) ;  /* 0x0000000000288947 */ /* 0x000ff40003800000 */
[----:B------:R-:W-:Y:S01]  /*05a0*/  IMAD.MOV.U32 R18, RZ, RZ, R16 ;  /* 0x000000ffff127224 */ /* 0x000fe200078e0010 */
[----:B------:R-:W-:Y:S01]  /*05b0*/  MOV R19, R10 ;  /* 0x0000000a00137202 */ /* 0x000fe20000000f00 */
[----:B------:R-:W-:Y:S01]  /*05c0*/  IMAD.MOV.U32 R16, RZ, RZ, R14 ;  /* 0x000000ffff107224 */ /* 0x000fe200078e000e */
[----:B------:R-:W-:Y:S01]  /*05d0*/  MOV R13, R21 ;  /* 0x00000015000d7202 */ /* 0x000fe20000000f00 */
[----:B------:R-:W-:Y:S01]  /*05e0*/  IMAD.MOV.U32 R14, RZ, RZ, R20 ;  /* 0x000000ffff0e7224 */ /* 0x000fe200078e0014 */
[----:B------:R-:W-:Y:S01]  /*05f0*/  MOV R31, 0x620 ;  /* 0x00000620001f7802 */ /* 0x000fe20000000f00 */
[----:B------:R-:W-:-:S07]  /*0600*/  IMAD.MOV.U32 R0, RZ, RZ, R5 ;  /* 0x000000ffff007224 */ /* 0x000fce00078e0005 */
[----:B------:R-:W-:Y:S05]  /*0610*/  CALL.REL.NOINC `($__internal_2_$__cuda_sm20_dsqrt_rn_f64_mediumpath_v1) ;  /* 0x0000002800a87944 */ /* 0x000fea0003c00000 */
[----:B------:R-:W-:Y:S02]  /*0620*/  IMAD.MOV.U32 R8, RZ, RZ, R19 ;  /* 0x000000ffff087224 */ /* 0x000fe400078e0013 */
[----:B------:R-:W-:-:S07]  /*0630*/  IMAD.MOV.U32 R9, RZ, RZ, R18 ;  /* 0x000000ffff097224 */ /* 0x000fce00078e0012 */
.L_x_5:
[----:B------:R-:W-:Y:S05]  /*0640*/  BSYNC.RECONVERGENT B0 ;  /* 0x0000000000007941 */ /* 0x000fea0003800200 */
.L_x_4:
[----:B------:R-:W0:Y:S01]  /*0650*/  MUFU.RCP64H R5, R9 ;  /* 0x0000000900057308 */ /* 0x000e220000001800 */
[----:B------:R-:W-:Y:S01]  /*0660*/  MOV R4, 0x1 ;  /* 0x0000000100047802 */ /* 0x000fe20000000f00 */
[----:B------:R-:W-:Y:S01]  /*0670*/  BSSY.RECONVERGENT B1, `(.L_x_6) ;  /* 0x0000015000017945 */ /* 0x000fe20003800200 */
[----:B------:R-:W-:-:S04]  /*0680*/  FSETP.GEU.AND P1, PT, |R3|, 6.5827683646048100446e-37, PT ;  /* 0x036000000300780b */ /* 0x000fc80003f2e200 */
[----:B0-----:R-:W-:-:S08]  /*0690*/  DFMA R10, R4, -R8, 1 ;  /* 0x3ff00000040a742b */ /* 0x001fd00000000808 */
[----:B------:R-:W-:-:S08]  /*06a0*/  DFMA R10, R10, R10, R10 ;  /* 0x0000000a0a0a722b */ /* 0x000fd0000000000a */
[----:B------:R-:W-:-:S08]  /*06b0*/  DFMA R10, R4, R10, R4 ;  /* 0x0000000a040a722b */ /* 0x000fd00000000004 */
[----:B------:R-:W-:-:S08]  /*06c0*/  DFMA R4, R10, -R8, 1 ;  /* 0x3ff000000a04742b */ /* 0x000fd00000000808 */
[----:B------:R-:W-:-:S08]  /*06d0*/  DFMA R4, R10, R4, R10 ;  /* 0x000000040a04722b */ /* 0x000fd0000000000a */
[----:B------:R-:W-:-:S08]  /*06e0*/  DMUL R10, R4, R2 ;  /* 0x00000002040a7228 */ /* 0x000fd00000000000 */
[----:B------:R-:W-:-:S08]  /*06f0*/  DFMA R12, R10, -R8, R2 ;  /* 0x800000080a0c722b */ /* 0x000fd00000000002 */
[----:B------:R-:W-:-:S10]  /*0700*/  DFMA R4, R4, R12, R10 ;  /* 0x0000000c0404722b */ /* 0x000fd4000000000a */
[----:B------:R-:W-:-:S05]  /*0710*/  FFMA R0, RZ, R9, R5 ;  /* 0x00000009ff007223 */ /* 0x000fca0000000005 */
[----:B------:R-:W-:-:S13]  /*0720*/  FSETP.GT.AND P0, PT, |R0|, 1.469367938527859385e-39, PT ;  /* 0x001000000000780b */ /* 0x000fda0003f04200 */
[----:B------:R-:W-:Y:S05]  /*0730*/  @P0 BRA P1, `(.L_x_7) ;  /* 0x0000000000200947 */ /* 0x000fea0000800000 */
[----:B------:R-:W-:Y:S01]  /*0740*/  IMAD.MOV.U32 R13, RZ, RZ, R2 ;  /* 0x000000ffff0d7224 */ /* 0x000fe200078e0002 */
[----:B------:R-:W-:Y:S01]  /*0750*/  MOV R15, R9 ;  /* 0x00000009000f7202 */ /* 0x000fe20000000f00 */
[----:B------:R-:W-:Y:S01]  /*0760*/  IMAD.MOV.U32 R12, RZ, RZ, R3 ;  /* 0x000000ffff0c7224 */ /* 0x000fe200078e0003 */
[----:B------:R-:W-:Y:S01]  /*0770*/  MOV R0, 0x7a0 ;  /* 0x000007a000007802 */ /* 0x000fe20000000f00 */
[----:B------:R-:W-:-:S07]  /*0780*/  IMAD.MOV.U32 R14, RZ, RZ, R8 ;  /* 0x000000ffff0e7224 */ /* 0x000fce00078e0008 */
[----:B------:R-:W-:Y:S05]  /*0790*/  CALL.REL.NOINC `($__internal_1_$__cuda_sm20_div_rn_f64_full) ;  /* 0x0000002000b07944 */ /* 0x000fea0003c00000 */
[----:B------:R-:W-:Y:S02]  /*07a0*/  IMAD.MOV.U32 R4, RZ, RZ, R13 ;  /* 0x000000ffff047224 */ /* 0x000fe400078e000d */
[----:B------:R-:W-:-:S07]  /*07b0*/  IMAD.MOV.U32 R5, RZ, RZ, R12 ;  /* 0x000000ffff057224 */ /* 0x000fce00078e000c */
.L_x_7:
[----:B------:R-:W-:Y:S05]  /*07c0*/  BSYNC.RECONVERGENT B1 ;  /* 0x0000000000017941 */ /* 0x000fea0003800200 */
.L_x_6:
[----:B------:R-:W0:Y:S01]  /*07d0*/  MUFU.RCP64H R3, R9 ;  /* 0x0000000900037308 */ /* 0x000e220000001800 */
[----:B------:R-:W-:Y:S01]  /*07e0*/  IMAD.MOV.U32 R2, RZ, RZ, 0x1 ;  /* 0x00000001ff027424 */ /* 0x000fe200078e00ff */
[----:B------:R-:W-:Y:S01]  /*07f0*/  FSETP.GEU.AND P1, PT, |R7|, 6.5827683646048100446e-37, PT ;  /* 0x036000000700780b */ /* 0x000fe20003f2e200 */
[----:B------:R-:W-:Y:S04]  /*0800*/  BSSY.RECONVERGENT B1, `(.L_x_8) ;  /* 0x0000014000017945 */ /* 0x000fe80003800200 */
        /* <DEDUP_REMOVED lines=11> */
[----:B------:R-:W-:Y:S01]  /*08c0*/  MOV R13, R6 ;  /* 0x00000006000d7202 */ /* 0x000fe20000000f00 */
[----:B------:R-:W-:Y:S01]  /*08d0*/  IMAD.MOV.U32 R12, RZ, RZ, R7 ;  /* 0x000000ffff0c7224 */ /* 0x000fe200078e0007 */
[----:B------:R-:W-:Y:S01]  /*08e0*/  MOV R0, 0x920 ;  /* 0x0000092000007802 */ /* 0x000fe20000000f00 */
[----:B------:R-:W-:Y:S02]  /*08f0*/  IMAD.MOV.U32 R14, RZ, RZ, R8 ;  /* 0x000000ffff0e7224 */ /* 0x000fe400078e0008 */
[----:B------:R-:W-:-:S07]  /*0900*/  IMAD.MOV.U32 R15, RZ, RZ, R9 ;  /* 0x000000ffff0f7224 */ /* 0x000fce00078e0009 */
[----:B------:R-:W-:Y:S05]  /*0910*/  CALL.REL.NOINC `($__internal_1_$__cuda_sm20_div_rn_f64_full) ;  /* 0x0000002000507944 */ /* 0x000fea0003c00000 */
[----:B------:R-:W-:Y:S01]  /*0920*/  MOV R2, R13 ;  /* 0x0000000d00027202 */ /* 0x000fe20000000f00 */
[----:B------:R-:W-:-:S07]  /*0930*/  IMAD.MOV.U32 R3, RZ, RZ, R12 ;  /* 0x000000ffff037224 */ /* 0x000fce00078e000c */
.L_x_9:
[----:B------:R-:W-:Y:S05]  /*0940*/  BSYNC.RECONVERGENT B1 ;  /* 0x0000000000017941 */ /* 0x000fea0003800200 */
.L_x_8:
[----:B------:R-:W0:Y:S01]  /*0950*/  MUFU.RCP64H R7, R9 ;  /* 0x0000000900077308 */ /* 0x000e220000001800 */
[----:B------:R-:W-:Y:S01]  /*0960*/  VIADD R6, R9, 0x300402 ;  /* 0x0030040209067836 */ /* 0x000fe20000000000 */
[----:B------:R-:W-:Y:S04]  /*0970*/  BSSY.RECONVERGENT B0, `(.L_x_10) ;  /* 0x000000e000007945 */ /* 0x000fe80003800200 */
[----:B------:R-:W-:Y:S01]  /*0980*/  FSETP.GEU.AND P0, PT, |R6|, 5.8789094863358348022e-39, PT ;  /* 0x004004020600780b */ /* 0x000fe20003f0e200 */
[----:B0-----:R-:W-:-:S08]  /*0990*/  DFMA R10, R6, -R8, 1 ;  /* 0x3ff00000060a742b */ /* 0x001fd00000000808 */
[----:B------:R-:W-:-:S08]  /*09a0*/  DFMA R10, R10, R10, R10 ;  /* 0x0000000a0a0a722b */ /* 0x000fd0000000000a */
[----:B------:R-:W-:-:S08]  /*09b0*/  DFMA R10, R6, R10, R6 ;  /* 0x0000000a060a722b */ /* 0x000fd00000000006 */
[----:B------:R-:W-:-:S08]  /*09c0*/  DFMA R24, R10, -R8, 1 ;  /* 0x3ff000000a18742b */ /* 0x000fd00000000808 */
[----:B------:R-:W-:Y:S01]  /*09d0*/  DFMA R24, R10, R24, R10 ;  /* 0x000000180a18722b */ /* 0x000fe2000000000a */
[----:B------:R-:W-:Y:S10]  /*09e0*/  @P0 BRA `(.L_x_11) ;  /* 0x0000000000180947 */ /* 0x000ff40003800000 */
[----:B------:R-:W-:Y:S01]  /*09f0*/  LOP3.LUT R0, R9, 0x7fffffff, RZ, 0xc0, !PT ;  /* 0x7fffffff09007812 */ /* 0x000fe200078ec0ff */
[----:B------:R-:W-:Y:S01]  /*0a00*/  IMAD.MOV.U32 R12, RZ, RZ, R8 ;  /* 0x000000ffff0c7224 */ /* 0x000fe200078e0008 */
[----:B------:R-:W-:-:S03]  /*0a10*/  MOV R13, R9 ;  /* 0x00000009000d7202 */ /* 0x000fc60000000f00 */
[----:B------:R-:W-:Y:S01]  /*0a20*/  VIADD R11, R0, 0xfff00000 ;  /* 0xfff00000000b7836 */ /* 0x000fe20000000000 */
[----:B------:R-:W-:-:S07]  /*0a30*/  MOV R0, 0xa50 ;  /* 0x00000a5000007802 */ /* 0x000fce0000000f00 */
[----:B------:R-:W-:Y:S05]  /*0a40*/  CALL.REL.NOINC `($__internal_0_$__cuda_sm20_dblrcp_rn_slowpath_v3) ;  /* 0x0000001c00587944 */ /* 0x000fea0003c00000 */
.L_x_11:
[----:B------:R-:W-:Y:S05]  /*0a50*/  BSYNC.RECONVERGENT B0 ;  /* 0x0000000000007941 */ /* 0x000fea0003800200 */
.L_x_10:
[----:B------:R-:W0:Y:S01]  /*0a60*/  LDCU.128 UR8, c[0x0][0x390] ;  /* 0x00007200ff0877ac */ /* 0x000e220008000c00 */
[----:B------:R-:W1:Y:S01]  /*0a70*/  LDC.64 R14, c[0x0][0x3a0] ;  /* 0x0000e800ff0e7b82 */ /* 0x000e620000000a00 */
[----:B------:R-:W2:Y:S01]  /*0a80*/  LDCU.64 UR4, c[0x0][0x388] ;  /* 0x00007100ff0477ac */ /* 0x000ea20008000a00 */
[----:B0-----:R-:W-:Y:S02]  /*0a90*/  DADD R8, RZ, -UR8 ;  /* 0x80000008ff087e29 */ /* 0x001fe40008000000 */
[----:B------:R-:W-:Y:S02]  /*0aa0*/  DADD R10, RZ, -UR10 ;  /* 0x8000000aff0a7e29 */ /* 0x000fe40008000000 */
[----:B--2---:R-:W-:Y:S01]  /*0ab0*/  DADD R6, RZ, -UR4 ;  /* 0x80000004ff067e29 */ /* 0x004fe20008000000 */
[----:B------:R-:W0:Y:S03]  /*0ac0*/  LDCU.64 UR4, c[0x0][0x358] ;  /* 0x00006b00ff0477ac */ /* 0x000e260008000a00 */
[----:B------:R-:W-:-:S02]  /*0ad0*/  DMUL R12, R8, R8 ;  /* 0x00000008080c7228 */ /* 0x000fc40000000000 */
[----:B------:R-:W-:-:S06]  /*0ae0*/  DMUL R8, R8, R2 ;  /* 0x0000000208087228 */ /* 0x000fcc0000000000 */
[C---:B------:R-:W-:Y:S02]  /*0af0*/  DFMA R12, R6.reuse, R6, R12 ;  /* 0x00000006060c722b */ /* 0x040fe4000000000c */
[----:B------:R-:W-:-:S06]  /*0b00*/  DFMA R6, R6, R4, R8 ;  /* 0x000000040606722b */ /* 0x000fcc0000000008 */
[C---:B------:R-:W-:Y:S02]  /*0b10*/  DFMA R12, R10.reuse, R10, R12 ;  /* 0x0000000a0a0c722b */ /* 0x040fe4000000000c */
[----:B------:R-:W-:-:S06]  /*0b20*/  DFMA R6, R10, R24, R6 ;  /* 0x000000180a06722b */ /* 0x000fcc0000000006 */
[----:B-1----:R-:W-:-:S08]  /*0b30*/  DFMA R12, R14, R14, -R12 ;  /* 0x0000000e0e0c722b */ /* 0x002fd0000000080c */
[----:B------:R-:W-:-:S08]  /*0b40*/  DFMA R16, R6, R6, R12 ;  /* 0x000000060610722b */ /* 0x000fd0000000000c */
[----:B------:R-:W-:-:S14]  /*0b50*/  DSETP.GEU.AND P0, PT, R16, RZ, PT ;  /* 0x000000ff1000722a */ /* 0x000fdc0003f0e000 */
[----:B0-----:R-:W-:Y:S05]  /*0b60*/  @!P0 BRA `(.L_x_12) ;  /* 0x0000001800f48947 */ /* 0x001fea0003800000 */
[----:B------:R-:W0:Y:S01]  /*0b70*/  MUFU.RSQ64H R13, R17 ;  /* 0x00000011000d7308 */ /* 0x000e220000001c00 */
[----:B------:R-:W-:Y:S01]  /*0b80*/  VIADD R12, R17, 0xfcb00000 ;  /* 0xfcb00000110c7836 */ /* 0x000fe20000000000 */
[----:B------:R-:W-:Y:S01]  /*0b90*/  MOV R11, 0x3fd80000 ;  /* 0x3fd80000000b7802 */ /* 0x000fe20000000f00 */
[----:B------:R-:W-:Y:S01]  /*0ba0*/  IMAD.MOV.U32 R10, RZ, RZ, 0x0 ;  /* 0x00000000ff0a7424 */ /* 0x000fe200078e00ff */
[----:B------:R-:W-:Y:S02]  /*0bb0*/  BSSY.RECONVERGENT B0, `(.L_x_13) ;  /* 0x0000018000007945 */ /* 0x000fe40003800200 */
        /* <DEDUP_REMOVED lines=12> */
[----:B------:R-:W-:Y:S01]  /*0c80*/  MOV R18, R16 ;  /* 0x0000001000127202 */ /* 0x000fe20000000f00 */
[----:B------:R-:W-:Y:S01]  /*0c90*/  IMAD.MOV.U32 R16, RZ, RZ, R14 ;  /* 0x000000ffff107224 */ /* 0x000fe200078e000e */
[----:B------:R-:W-:Y:S01]  /*0ca0*/  MOV R0, R9 ;  /* 0x0000000900007202 */ /* 0x000fe20000000f00 */
[----:B------:R-:W-:Y:S01]  /*0cb0*/  IMAD.MOV.U32 R19, RZ, RZ, R10 ;  /* 0x000000ffff137224 */ /* 0x000fe200078e000a */
[----:B------:R-:W-:Y:S01]  /*0cc0*/  MOV R31, 0xd00 ;  /* 0x00000d00001f7802 */ /* 0x000fe20000000f00 */
[----:B------:R-:W-:Y:S02]  /*0cd0*/  IMAD.MOV.U32 R14, RZ, RZ, R20 ;  /* 0x000000ffff0e7224 */ /* 0x000fe400078e0014 */
[----:B------:R-:W-:-:S07]  /*0ce0*/  IMAD.MOV.U32 R13, RZ, RZ, R21 ;  /* 0x000000ffff0d7224 */ /* 0x000fce00078e0015 */
[----:B------:R-:W-:Y:S05]  /*0cf0*/  CALL.REL.NOINC `($__internal_2_$__cuda_sm20_dsqrt_rn_f64_mediumpath_v1) ;  /* 0x0000002000f07944 */ /* 0x000fea0003c00000 */
[----:B------:R-:W-:-:S04]  /*0d00*/  LOP3.LUT R19, R19, R18, RZ, 0x3c, !PT ;  /* 0x0000001213137212 */ /* 0x000fc800078e3cff */
[----:B------:R-:W-:-:S04]  /*0d10*/  LOP3.LUT R18, R19, R18, RZ, 0x3c, !PT ;  /* 0x0000001213127212 */ /* 0x000fc800078e3cff */
[----:B------:R-:W-:-:S07]  /*0d20*/  LOP3.LUT R19, R19, R18, RZ, 0x3c, !PT ;  /* 0x0000001213137212 */ /* 0x000fce00078e3cff */
.L_x_14:
[----:B------:R-:W-:Y:S05]  /*0d30*/  BSYNC.RECONVERGENT B0 ;  /* 0x0000000000007941 */ /* 0x000fea0003800200 */
.L_x_13:
[----:B------:R-:W0:Y:S01]  /*0d40*/  LDCU.128 UR8, c[0x0][0x390] ;  /* 0x00007200ff0877ac */ /* 0x000e220008000c00 */
[----:B------:R-:W-:Y:S01]  /*0d50*/  DADD R18, -R6, -R18 ;  /* 0x0000000006127229 */ /* 0x000fe20000000912 */
[----:B------:R-:W-:Y:S01]  /*0d60*/  IMAD.MOV.U32 R14, RZ, RZ, 0x0 ;  /* 0x00000000ff0e7424 */ /* 0x000fe200078e00ff */
[----:B------:R-:W-:Y:S01]  /*0d70*/  BSSY.RECONVERGENT B0, `(.L_x_15) ;  /* 0x0000025000007945 */ /* 0x000fe20003800200 */
[----:B------:R-:W1:Y:S01]  /*0d80*/  LDCU.64 UR6, c[0x0][0x388] ;  /* 0x00007100ff0677ac */ /* 0x000e620008000a00 */
[----:B------:R-:W-:-:S04]  /*0d90*/  IMAD.MOV.U32 R15, RZ, RZ, 0x3fd80000 ;  /* 0x3fd80000ff0f7424 */ /* 0x000fc800078e00ff */
[C---:B------:R-:W-:Y:S02]  /*0da0*/  DFMA R22, R18.reuse, R2, RZ ;  /* 0x000000021216722b */ /* 0x040fe400000000ff */
[C---:B------:R-:W-:Y:S02]  /*0db0*/  DFMA R20, R18.reuse, R4, RZ ;  /* 0x000000041214722b */ /* 0x040fe400000000ff */
[----:B------:R-:W-:-:S04]  /*0dc0*/  DFMA R26, R18, R24, RZ ;  /* 0x00000018121a722b */ /* 0x000fc800000000ff */
[----:B0-----:R-:W-:-:S04]  /*0dd0*/  DADD R10, R22, -UR8 ;  /* 0x80000008160a7e29 */ /* 0x001fc80008000000 */
[----:B------:R-:W-:Y:S02]  /*0de0*/  DADD R28, R26, -UR10 ;  /* 0x8000000a1a1c7e29 */ /* 0x000fe40008000000 */
[----:B-1----:R-:W-:Y:S02]  /*0df0*/  DADD R8, R20, -UR6 ;  /* 0x8000000614087e29 */ /* 0x002fe40008000000 */
[----:B------:R-:W-:-:S08]  /*0e00*/  DMUL R6, R10, R10 ;  /* 0x0000000a0a067228 */ /* 0x000fd00000000000 */
[----:B------:R-:W-:-:S08]  /*0e10*/  DFMA R6, R8, R8, R6 ;  /* 0x000000080806722b */ /* 0x000fd00000000006 */
[----:B------:R-:W-:-:S06]  /*0e20*/  DFMA R16, R28, R28, R6 ;  /* 0x0000001c1c10722b */ /* 0x000fcc0000000006 */
        /* <DEDUP_REMOVED lines=9> */
[----:B------:R-:W-:Y:S01]  /*0ec0*/  IADD3 R7, PT, PT, R35, -0x100000, RZ ;  /* 0xfff0000023077810 */ /* 0x000fe20007ffe0ff */
[----:B------:R-:W-:-:S05]  /*0ed0*/  IMAD.MOV.U32 R6, RZ, RZ, R34 ;  /* 0x000000ffff067224 */ /* 0x000fca00078e0022 */
[----:B------:R-:W-:-:S08]  /*0ee0*/  DFMA R14, R32, -R32, R16 ;  /* 0x80000020200e722b */ /* 0x000fd00000000010 */
[----:B------:R-:W-:Y:S01]  /*0ef0*/  DFMA R18, R14, R6, R32 ;  /* 0x000000060e12722b */ /* 0x000fe20000000020 */
[----:B------:R-:W-:Y:S10]  /*0f00*/  @!P0 BRA `(.L_x_16) ;  /* 0x00000000002c8947 */ /* 0x000ff40003800000 */
[----:B------:R-:W-:Y:S01]  /*0f10*/  IMAD.MOV.U32 R18, RZ, RZ, R16 ;  /* 0x000000ffff127224 */ /* 0x000fe200078e0010 */
[----:B------:R-:W-:Y:S01]  /*0f20*/  MOV R16, R14 ;  /* 0x0000000e00107202 */ /* 0x000fe20000000f00 */
[----:B------:R-:W-:Y:S01]  /*0f30*/  IMAD.MOV.U32 R19, RZ, RZ, R34 ;  /* 0x000000ffff137224 */ /* 0x000fe200078e0022 */
[----:B------:R-:W-:Y:S01]  /*0f40*/  MOV R31, 0xf90 ;  /* 0x00000f90001f7802 */ /* 0x000fe20000000f00 */
[----:B------:R-:W-:Y:S02]  /*0f50*/  IMAD.MOV.U32 R14, RZ, RZ, R32 ;  /* 0x000000ffff0e7224 */ /* 0x000fe400078e0020 */
[----:B------:R-:W-:Y:S02]  /*0f60*/  IMAD.MOV.U32 R13, RZ, RZ, R33 ;  /* 0x000000ffff0d7224 */ /* 0x000fe400078e0021 */
[----:B------:R-:W-:-:S07]  /*0f70*/  IMAD.MOV.U32 R0, RZ, RZ, R7 ;  /* 0x000000ffff007224 */ /* 0x000fce00078e0007 */
[----:B------:R-:W-:Y:S05]  /*0f80*/  CALL.REL.NOINC `($__internal_2_$__cuda_sm20_dsqrt_rn_f64_mediumpath_v1) ;  /* 0x00000020004c7944 */ /* 0x000fea0003c00000 */
[----:B------:R-:W-:-:S04]  /*0f90*/  LOP3.LUT R19, R19, R18, RZ, 0x3c, !PT ;  /* 0x0000001213137212 */ /* 0x000fc800078e3cff */
[----:B------:R-:W-:-:S04]  /*0fa0*/  LOP3.LUT R18, R19, R18, RZ, 0x3c, !PT ;  /* 0x0000001213127212 */ /* 0x000fc800078e3cff */
[----:B------:R-:W-:-:S07]  /*0fb0*/  LOP3.LUT R19, R19, R18, RZ, 0x3c, !PT ;  /* 0x0000001213137212 */ /* 0x000fce00078e3cff */
.L_x_16:
[----:B------:R-:W-:Y:S05]  /*0fc0*/  BSYNC.RECONVERGENT B0 ;  /* 0x0000000000007941 */ /* 0x000fea0003800200 */
.L_x_15:
        /* <DEDUP_REMOVED lines=23> */
.L_x_18:
[----:B------:R-:W-:Y:S05]  /*1140*/  BSYNC.RECONVERGENT B1 ;  /* 0x0000000000017941 */ /* 0x000fea0003800200 */
.L_x_17:
        /* <DEDUP_REMOVED lines=23> */
.L_x_20:
[----:B------:R-:W-:Y:S05]  /*12c0*/  BSYNC.RECONVERGENT B1 ;  /* 0x0000000000017941 */ /* 0x000fea0003800200 */
.L_x_19:
        /* <DEDUP_REMOVED lines=21> */
[----:B------:R-:W-:Y:S01]  /*1420*/  IMAD.MOV.U32 R10, RZ, RZ, R13 ;  /* 0x000000ffff0a7224 */ /* 0x000fe200078e000d */
[----:B------:R-:W-:-:S07]  /*1430*/  MOV R11, R12 ;  /* 0x0000000c000b7202 */ /* 0x000fce0000000f00 */
.L_x_22:
[----:B------:R-:W-:Y:S05]  /*1440*/  BSYNC.RECONVERGENT B1 ;  /* 0x0000000000017941 */ /* 0x000fea0003800200 */
.L_x_21:
[----:B------:R-:W0:Y:S01]  /*1450*/  LDCU.128 UR8, c[0x0][0x3c0] ;  /* 0x00007800ff0877ac */ /* 0x000e220008000c00 */
[----:B------:R-:W-:Y:S01]  /*1460*/  IMAD.MOV.U32 R18, RZ, RZ, 0x0 ;  /* 0x00000000ff127424 */ /* 0x000fe200078e00ff */
[----:B------:R-:W-:Y:S01]  /*1470*/  BSSY.RECONVERGENT B0, `(.L_x_23) ;  /* 0x0000021000007945 */ /* 0x000fe20003800200 */
[----:B------:R-:W-:Y:S01]  /*1480*/  IMAD.MOV.U32 R19, RZ, RZ, 0x3fd80000 ;  /* 0x3fd80000ff137424 */ /* 0x000fe200078e00ff */
[----:B------:R-:W1:Y:S01]  /*1490*/  LDCU.64 UR6, c[0x0][0x3d0] ;  /* 0x00007a00ff0677ac */ /* 0x000e620008000a00 */
[----:B0-----:R-:W-:Y:S02]  /*14a0*/  DADD R22, -R22, UR10 ;  /* 0x0000000a16167e29 */ /* 0x001fe40008000100 */
[----:B------:R-:W-:Y:S02]  /*14b0*/  DADD R28, -R20, UR8 ;  /* 0x00000008141c7e29 */ /* 0x000fe40008000100 */
[----:B-1----:R-:W-:-:S04]  /*14c0*/  DADD R26, -R26, UR6 ;  /* 0x000000061a1a7e29 */ /* 0x002fc80008000100 */
        /* <DEDUP_REMOVED lines=18> */
[----:B------:R-:W-:Y:S01]  /*15f0*/  MOV R31, 0x1660 ;  /* 0x00001660001f7802 */ /* 0x000fe20000000f00 */
[----:B------:R-:W-:Y:S01]  /*1600*/  IMAD.MOV.U32 R18, RZ, RZ, R16 ;  /* 0x000000ffff127224 */ /* 0x000fe200078e0010 */
[----:B------:R-:W-:Y:S01]  /*1610*/  MOV R16, R14 ;  /* 0x0000000e00107202 */ /* 0x000fe20000000f00 */
[----:B------:R-:W-:Y:S02]  /*1620*/  IMAD.MOV.U32 R14, RZ, RZ, R34 ;  /* 0x000000ffff0e7224 */ /* 0x000fe400078e0022 */
[----:B------:R-:W-:Y:S02]  /*1630*/  IMAD.MOV.U32 R13, RZ, RZ, R35 ;  /* 0x000000ffff0d7224 */ /* 0x000fe400078e0023 */
[----:B------:R-:W-:-:S07]  /*1640*/  IMAD.MOV.U32 R0, RZ, RZ, R33 ;  /* 0x000000ffff007224 */ /* 0x000fce00078e0021 */
[----:B------:R-:W-:Y:S05]  /*1650*/  CALL.REL.NOINC `($__internal_2_$__cuda_sm20_dsqrt_rn_f64_mediumpath_v1) ;  /* 0x0000001800987944 */ /* 0x000fea0003c00000 */
[----:B------:R-:W-:Y:S01]  /*1660*/  MOV R20, R19 ;  /* 0x0000001300147202 */ /* 0x000fe20000000f00 */
[----:B------:R-:W-:-:S07]  /*1670*/  IMAD.MOV.U32 R21, RZ, RZ, R18 ;  /* 0x000000ffff157224 */ /* 0x000fce00078e0012 */
.L_x_24:
[----:B------:R-:W-:Y:S05]  /*1680*/  BSYNC.RECONVERGENT B0 ;  /* 0x0000000000007941 */ /* 0x000fea0003800200 */
.L_x_23:
        /* <DEDUP_REMOVED lines=23> */
.L_x_26:
[----:B------:R-:W-:Y:S05]  /*1800*/  BSYNC.RECONVERGENT B1 ;  /* 0x0000000000017941 */ /* 0x000fea0003800200 */
.L_x_25:
        /* <DEDUP_REMOVED lines=23> */
.L_x_28:
[----:B------:R-:W-:Y:S05]  /*1980*/  BSYNC.RECONVERGENT B1 ;  /* 0x0000000000017941 */ /* 0x000fea0003800200 */
.L_x_27:
        /* <DEDUP_REMOVED lines=21> */
[----:B------:R-:W-:-:S04]  /*1ae0*/  LOP3.LUT R13, R13, R12, RZ, 0x3c, !PT ;  /* 0x0000000c0d0d7212 */ /* 0x000fc800078e3cff */
[----:B------:R-:W-:-:S04]  /*1af0*/  LOP3.LUT R12, R13, R12, RZ, 0x3c, !PT ;  /* 0x0000000c0d0c7212 */ /* 0x000fc800078e3cff */
[----:B------:R-:W-:-:S07]  /*1b00*/  LOP3.LUT R13, R13, R12, RZ, 0x3c, !PT ;  /* 0x0000000c0d0d7212 */ /* 0x000fce00078e3cff */
.L_x_30:
[----:B------:R-:W-:Y:S05]  /*1b10*/  BSYNC.RECONVERGENT B1 ;  /* 0x0000000000017941 */ /* 0x000fea0003800200 */
.L_x_29:
[----:B------:R-:W-:Y:S01]  /*1b20*/  DMUL R14, R28, R8 ;  /* 0x000000081c0e7228 */ /* 0x000fe20000000000 */
[----:B------:R-:W-:Y:S07]  /*1b30*/  BSSY.RECONVERGENT B0, `(.L_x_31) ;  /* 0x0000024000007945 */ /* 0x000fee0003800200 */
[----:B------:R-:W-:-:S08]  /*1b40*/  DFMA R14, R18, R6, R14 ;  /* 0x00000006120e722b */ /* 0x000fd0000000000e */
[----:B------:R-:W-:-:S08]  /*1b50*/  DFMA R20, R12, R10, R14 ;  /* 0x0000000a0c14722b */ /* 0x000fd0000000000e */
[----:B------:R-:W-:-:S08]  /*1b60*/  DADD R14, R20, R20 ;  /* 0x00000000140e7229 */ /* 0x000fd00000000014 */
[C---:B------:R-:W-:Y:S02]  /*1b70*/  DFMA R8, R14.reuse, R8, -R28 ;  /* 0x000000080e08722b */ /* 0x040fe4000000081c */
[C---:B------:R-:W-:Y:S02]  /*1b80*/  DFMA R6, R14.reuse, R6, -R18 ;  /* 0x000000060e06722b */ /* 0x040fe40000000812 */
[----:B------:R-:W-:Y:S01]  /*1b90*/  DFMA R10, R14, R10, -R12 ;  /* 0x0000000a0e0a722b */ /* 0x000fe2000000080c */
[----:B------:R-:W-:Y:S02]  /*1ba0*/  IMAD.MOV.U32 R18, RZ, RZ, 0x0 ;  /* 0x00000000ff127424 */ /* 0x000fe400078e00ff */
[----:B------:R-:W-:Y:S01]  /*1bb0*/  IMAD.MOV.U32 R19, RZ, RZ, 0x3fd80000 ;  /* 0x3fd80000ff137424 */ /* 0x000fe200078e00ff */
        /* <DEDUP_REMOVED lines=27> */
.L_x_32:
[----:B------:R-:W-:Y:S05]  /*1d70*/  BSYNC.RECONVERGENT B0 ;  /* 0x0000000000007941 */ /* 0x000fea0003800200 */
.L_x_31:
        /* <DEDUP_REMOVED lines=23> */
.L_x_34:
[----:B------:R-:W-:Y:S05]  /*1ef0*/  BSYNC.RECONVERGENT B1 ;  /* 0x0000000000017941 */ /* 0x000fea0003800200 */
.L_x_33:
        /* <DEDUP_REMOVED lines=23> */
.L_x_36:
[----:B------:R-:W-:Y:S05]  /*2070*/  BSYNC.RECONVERGENT B1 ;  /* 0x0000000000017941 */ /* 0x000fea0003800200 */
.L_x_35:
        /* <DEDUP_REMOVED lines=23> */
.L_x_38:
[----:B------:R-:W-:Y:S05]  /*21f0*/  BSYNC.RECONVERGENT B1 ;  /* 0x0000000000017941 */ /* 0x000fea0003800200 */
.L_x_37:
[----:B------:R-:W-:Y:S01]  /*2200*/  DMUL R4, R18, R4 ;  /* 0x0000000412047228 */ /* 0x000fe20000000000 */
[----:B------:R-:W-:Y:S01]  /*2210*/  IMAD.MOV.U32 R0, RZ, RZ, RZ ;  /* 0x000000ffff007224 */ /* 0x000fe200078e00ff */
[----:B------:R-:W-:Y:S06]  /*2220*/  BSSY.RECONVERGENT B0, `(.L_x_39) ;  /* 0x000000c000007945 */ /* 0x000fec0003800200 */
[----:B------:R-:W-:Y:S01]  /*2230*/  DFMA R4, R6, -R2, -R4 ;  /* 0x800000020604722b */ /* 0x000fe20000000804 */
[----:B------:R-:W-:-:S07]  /*2240*/  IMAD.MOV.U32 R2, RZ, RZ, RZ ;  /* 0x000000ffff027224 */ /* 0x000fce00078e00ff */
[----:B------:R-:W-:-:S08]  /*2250*/  DFMA R4, R8, -R24, R4 ;  /* 0x800000180804722b */ /* 0x000fd00000000004 */
[----:B------:R-:W-:Y:S02]  /*2260*/  DSETP.MAX.AND P0, P1, RZ, R4, PT ;  /* 0x00000004ff00722a */ /* 0x000fe4000390f000 */
[----:B------:R-:W-:-:S04]  /*2270*/  MOV R3, R5 ;  /* 0x0000000500037202 */ /* 0x000fc80000000f00 */
[----:B------:R-:W-:Y:S02]  /*2280*/  FSEL R7, R0, R3, P0 ;  /* 0x0000000300077208 */ /* 0x000fe40000000000 */
[----:B------:R-:W-:Y:S02]  /*2290*/  SEL R2, R2, R4, P0 ;  /* 0x0000000402027207 */ /* 0x000fe40000000000 */
[----:B------:R-:W-:-:S04]  /*22a0*/  MOV R0, 0x22e0 ;  /* 0x000022e000007802 */ /* 0x000fc80000000f00 */
[----:B------:R-:W-:-:S05]  /*22b0*/  @P1 LOP3.LUT R7, R3, 0x80000, RZ, 0xfc, !PT ;  /* 0x0008000003071812 */ /* 0x000fca00078efcff */
[----:B------:R-:W-:-:S07]  /*22c0*/  IMAD.MOV.U32 R3, RZ, RZ, R7 ;  /* 0x000000ffff037224 */ /* 0x000fce00078e0007 */
[----:B------:R-:W-:Y:S05]  /*22d0*/  CALL.REL.NOINC `($_Z12renderKernelPh6Sphere4Vec3$__internal_accurate_pow) ;  /* 0x0000001000387944 */ /* 0x000fea0003c00000 */
[----:B------:R-:W-:Y:S05]  /*22e0*/  BSYNC.RECONVERGENT B0 ;  /* 0x0000000000007941 */ /* 0x000fea0003800200 */
.L_x_39:
[C---:B------:R-:W-:Y:S01]  /*22f0*/  DADD R4, R2.reuse, 32 ;  /* 0x4040000002047429 */ /* 0x040fe20000000000 */
[----:B------:R-:W-:Y:S01]  /*2300*/  MOV R0, RZ ;  /* 0x000000ff00007202 */ /* 0x000fe20000000f00 */
[----:B------:R-:W-:Y:S01]  /*2310*/  DSETP.MAX.AND P3, P2, RZ, R20, PT ;  /* 0x00000014ff00722a */ /* 0x000fe20003a6f000 */
[----:B------:R-:W-:Y:S01]  /*2320*/  IMAD.MOV.U32 R6, RZ, RZ, RZ ;  /* 0x000000ffff067224 */ /* 0x000fe200078e00ff */
[----:B------:R-:W-:Y:S01]  /*2330*/  DSETP.NEU.AND P1, PT, R2, RZ, PT ;  /* 0x000000ff0200722a */ /* 0x000fe20003f2d000 */
[----:B------:R-:W0:Y:S01]  /*2340*/  LDCU.64 UR8, c[0x0][0x3a8] ;  /* 0x00007500ff0877ac */ /* 0x000e220008000a00 */
[----:B------:R-:W-:Y:S02]  /*2350*/  IMAD.MOV.U32 R10, RZ, RZ, -0x66666666 ;  /* 0x9999999aff0a7424 */ /* 0x000fe400078e00ff */
[----:B------:R-:W-:Y:S01]  /*2360*/  SEL R6, R6, R20, P3 ;  /* 0x0000001406067207 */ /* 0x000fe20001800000 */
[----:B------:R-:W-:Y:S01]  /*2370*/  UMOV UR6, 0x9999999a ;  /* 0x9999999a00067882 */ /* 0x000fe20000000000 */
[----:B------:R-:W-:Y:S01]  /*2380*/  LOP3.LUT R4, R5, 0x7ff00000, RZ, 0xc0, !PT ;  /* 0x7ff0000005047812 */ /* 0x000fe200078ec0ff */
[----:B------:R-:W-:Y:S01]  /*2390*/  IMAD.MOV.U32 R5, RZ, RZ, R21 ;  /* 0x000000ffff057224 */ /* 0x000fe200078e0015 */
[----:B------:R-:W-:Y:S01]  /*23a0*/  UMOV UR7, 0x3fe99999 ;  /* 0x3fe9999900077882 */ /* 0x000fe20000000000 */
[----:B------:R-:W1:Y:S01]  /*23b0*/  LDCU.128 UR12, c[0x0][0x3b0] ;  /* 0x00007600ff0c77ac */ /* 0x000e620008000c00 */
[----:B------:R-:W-:Y:S01]  /*23c0*/  ISETP.NE.AND P0, PT, R4, 0x7ff00000, PT ;  /* 0x7ff000000400780c */ /* 0x000fe20003f05270 */
[----:B------:R-:W-:Y:S01]  /*23d0*/  IMAD.MOV.U32 R4, RZ, RZ, R8 ;  /* 0x000000ffff047224 */ /* 0x000fe200078e0008 */
[----:B------:R-:W-:Y:S01]  /*23e0*/  FSEL R7, R0, R5, P3 ;  /* 0x0000000500077208 */ /* 0x000fe20001800000 */
[----:B------:R-:W-:Y:S01]  /*23f0*/  IMAD.MOV.U32 R11, RZ, RZ, 0x3fb99999 ;  /* 0x3fb99999ff0b7424 */ /* 0x000fe200078e00ff */
[----:B------:R-:W-:Y:S01]  /*2400*/  @P2 LOP3.LUT R7, R5, 0x80000, RZ, 0xfc, !PT ;  /* 0x0008000005072812 */ /* 0x000fe200078efcff */
[----:B------:R-:W-:Y:S01]  /*2410*/  IMAD.MOV.U32 R5, RZ, RZ, R9 ;  /* 0x000000ffff057224 */ /* 0x000fe200078e0009 */
[----:B------:R-:W-:-:S04]  /*2420*/  @!P1 CS2R R4, SRZ ;  /* 0x0000000000049805 */ /* 0x000fc8000001ff00 */
[----:B------:R-:W-:Y:S01]  /*2430*/  DMUL R6, R6, UR6 ;  /* 0x0000000606067c28 */ /* 0x000fe20008000000 */
[----:B------:R-:W2:Y:S02]  /*2440*/  LDCU.64 UR6, c[0x0][0x380] ;  /* 0x00007000ff0677ac */ /* 0x000ea40008000a00 */
[----:B------:R-:W-:-:S05]  /*2450*/  DSETP.NEU.OR P0, PT, |R2|, +INF , P0 ;  /* 0x7ff000000200742a */ /* 0x000fca000070d600 */
[----:B0-----:R-:W-:-:S08]  /*2460*/  DMUL R8, R6, UR8 ;  /* 0x0000000806087c28 */ /* 0x001fd00008000000 */
[----:B------:R-:W-:Y:S01]  /*2470*/  DFMA R8, R10, UR8, R8 ;  /* 0x000000080a087c2b */ /* 0x000fe20008000008 */
[----:B------:R-:W-:Y:S01]  /*2480*/  @!P0 MOV R4, 0x0 ;  /* 0x0000000000048802 */ /* 0x000fe20000000f00 */
[----:B------:R-:W-:Y:S01]  /*2490*/  @!P0 IMAD.MOV.U32 R5, RZ, RZ, 0x7ff00000 ;  /* 0x7ff00000ff058424 */ /* 0x000fe200078e00ff */
[----:B------:R-:W-:-:S05]  /*24a0*/  DSETP.NEU.AND P0, PT, R2, 1, PT ;  /* 0x3ff000000200742a */ /* 0x000fca0003f0d000 */
[----:B------:R-:W-:-:S10]  /*24b0*/  DMUL R4, R4, 0.5 ;  /* 0x3fe0000004047828 */ /* 0x000fd40000000000 */
[----:B------:R-:W-:Y:S02]  /*24c0*/  FSEL R2, R4, RZ, P0 ;  /* 0x000000ff04027208 */ /* 0x000fe40000000000 */
[----:B------:R-:W-:Y:S01]  /*24d0*/  FSEL R3, R5, 1.75, P0 ;  /* 0x3fe0000005037808 */ /* 0x000fe20000000000 */
[C---:B-1----:R-:W-:Y:S02]  /*24e0*/  DMUL R4, R6.reuse, UR12 ;  /* 0x0000000c06047c28 */ /* 0x042fe40008000000 */
[----:B------:R-:W-:-:S03]  /*24f0*/  DMUL R6, R6, UR14 ;  /* 0x0000000e06067c28 */ /* 0x000fc60008000000 */
[----:B------:R-:W-:-:S03]  /*2500*/  DADD R8, R2, R8 ;  /* 0x0000000002087229 */ /* 0x000fc60000000008 */
[C---:B------:R-:W-:Y:S02]  /*2510*/  DFMA R4, R10.reuse, UR12, R4 ;  /* 0x0000000c0a047c2b */ /* 0x040fe40008000004 */
[----:B------:R-:W-:-:S03]  /*2520*/  DFMA R6, R10, UR14, R6 ;  /* 0x0000000e0a067c2b */ /* 0x000fc60008000006 */
[----:B------:R-:W-:Y:S02]  /*2530*/  DSETP.MIN.AND P2, P3, R8, 1, PT ;  /* 0x3ff000000800742a */ /* 0x000fe40003b40000 */
[----:B------:R-:W-:Y:S01]  /*2540*/  IMAD.MOV.U32 R0, RZ, RZ, R9 ;  /* 0x000000ffff007224 */ /* 0x000fe200078e0009 */
[C---:B------:R-:W-:Y:S02]  /*2550*/  DADD R4, R2.reuse, R4 ;  /* 0x0000000002047229 */ /* 0x040fe40000000004 */
[----:B------:R-:W-:Y:S01]  /*2560*/  DADD R6, R2, R6 ;  /* 0x0000000002067229 */ /* 0x000fe20000000006 */
[----:B------:R-:W-:Y:S02]  /*2570*/  MOV R2, 0x80000 ;  /* 0x0008000000027802 */ /* 0x000fe40000000f00 */
[----:B------:R-:W-:-:S03]  /*2580*/  FSEL R3, R0, 1.875, P2 ;  /* 0x3ff0000000037808 */ /* 0x000fc60001000000 */
[----:B------:R-:W-:Y:S02]  /*2590*/  DSETP.MIN.AND P0, P1, R4, 1, PT ;  /* 0x3ff000000400742a */ /* 0x000fe40003900000 */
[----:B------:R-:W-:Y:S01]  /*25a0*/  IMAD.MOV.U32 R0, RZ, RZ, R5 ;  /* 0x000000ffff007224 */ /* 0x000fe200078e0005 */
[----:B------:R-:W-:Y:S02]  /*25b0*/  @P3 LOP3.LUT R3, R2, 0x3ff00000, RZ, 0xfc, !PT ;  /* 0x3ff0000002033812 */ /* 0x000fe400078efcff */
[----:B------:R-:W-:Y:S01]  /*25c0*/  SEL R2, R8, RZ, P2 ;  /* 0x000000ff08027207 */ /* 0x000fe20001000000 */
[----:B------:R-:W-:Y:S01]  /*25d0*/  DSETP.MIN.AND P2, P3, R6, 1, PT ;  /* 0x3ff000000600742a */ /* 0x000fe20003b40000 */
[----:B------:R-:W-:Y:S01]  /*25e0*/  IMAD.MOV.U32 R8, RZ, RZ, 0x80000 ;  /* 0x00080000ff087424 */ /* 0x000fe200078e00ff */
[----:B------:R-:W-:Y:S02]  /*25f0*/  FSEL R11, R0, 1.875, P0 ;  /* 0x3ff00000000b7808 */ /* 0x000fe40000000000 */
[----:B------:R-:W-:Y:S01]  /*2600*/  MOV R0, R6 ;  /* 0x0000000600007202 */ /* 0x000fe20000000f00 */
[----:B------:R-:W-:Y:S01]  /*2610*/  IMAD.MOV.U32 R6, RZ, RZ, 0x80000 ;  /* 0x00080000ff067424 */ /* 0x000fe200078e00ff */
[----:B------:R-:W-:Y:S01]  /*2620*/  FSEL R7, R7, 1.875, P2 ;  /* 0x3ff0000007077808 */ /* 0x000fe20001000000 */
[----:B------:R-:W-:Y:S01]  /*2630*/  DMUL R2, R2, 255 ;  /* 0x406fe00002027828 */ /* 0x000fe20000000000 */
[----:B------:R-:W-:-:S02]  /*2640*/  @P1 LOP3.LUT R11, R8, 0x3ff00000, RZ, 0xfc, !PT ;  /* 0x3ff00000080b1812 */ /* 0x000fc400078efcff */
[----:B------:R-:W-:-:S03]  /*2650*/  SEL R4, R4, RZ, P0 ;  /* 0x000000ff04047207 */ /* 0x000fc60000000000 */
[----:B------:R-:W-:Y:S01]  /*2660*/  IMAD.MOV.U32 R5, RZ, RZ, R11 ;  /* 0x000000ffff057224 */ /* 0x000fe200078e000b */
[----:B------:R-:W-:Y:S01]  /*2670*/  @P3 LOP3.LUT R7, R6, 0x3ff00000, RZ, 0xfc, !PT ;  /* 0x3ff0000006073812 */ /* 0x000fe200078efcff */
[----:B------:R2:W0:Y:S01]  /*2680*/  F2I.U32.F64.TRUNC R9, R2 ;  /* 0x0000000200097311 */ /* 0x000422000030d000 */
[----:B------:R-:W-:-:S03]  /*2690*/  SEL R6, R0, RZ, P2 ;  /* 0x000000ff00067207 */ /* 0x000fc60001000000 */
[----:B------:R-:W-:-:S03]  /*26a0*/  DMUL R4, R4, 255 ;  /* 0x406fe00004047828 */ /* 0x000fc60000000000 */
[----:B------:R-:W-:Y:S01]  /*26b0*/  DMUL R6, R6, 255 ;  /* 0x406fe00006067828 */ /* 0x000fe20000000000 */
[----:B--2---:R-:W-:-:S06]  /*26c0*/  IADD3 R2, P0, PT, R30, UR6, RZ ;  /* 0x000000061e027c10 */ /* 0x004fcc000ff1e0ff */
[----:B------:R-:W1:Y:S01]  /*26d0*/  F2I.U32.F64.TRUNC R5, R4 ;  /* 0x0000000400057311 */ /* 0x000e62000030d000 */
[----:B------:R-:W-:-:S05]  /*26e0*/  LEA.HI.X.SX32 R3, R30, UR7, 0x1, P0 ;  /* 0x000000071e037c11 */ /* 0x000fca00080f0eff */
[----:B0-----:R-:W-:Y:S02]  /*26f0*/  STG.E.U8 desc[UR4][R2.64], R9 ;  /* 0x0000000902007986 */ /* 0x001fe4000c101104 */
[----:B------:R-:W0:Y:S02]  /*2700*/  F2I.U32.F64.TRUNC R7, R6 ;  /* 0x0000000600077311 */ /* 0x000e24000030d000 */
[----:B-1----:R-:W-:Y:S04]  /*2710*/  STG.E.U8 desc[UR4][R2.64+0x1], R5 ;  /* 0x0000010502007986 */ /* 0x002fe8000c101104 */
[----:B0-----:R-:W-:Y:S01]  /*2720*/  STG.E.U8 desc[UR4][R2.64+0x2], R7 ;  /* 0x0000020702007986 */ /* 0x001fe2000c101104 */
[----:B------:R-:W-:Y:S05]  /*2730*/  EXIT ;  /* 0x000000000000794d */ /* 0x000fea0003800000 */
.L_x_12:
[----:B------:R-:W0:Y:S02]  /*2740*/  LDCU.64 UR6, c[0x0][0x380] ;  /* 0x00007000ff0677ac */ /* 0x000e240008000a00 */
[----:B0-----:R-:W-:-:S04]  /*2750*/  IADD3 R2, P0, PT, R30, UR6, RZ ;  /* 0x000000061e027c10 */ /* 0x001fc8000ff1e0ff */
[----:B------:R-:W-:-:S05]  /*2760*/  LEA.HI.X.SX32 R3, R30, UR7, 0x1, P0 ;  /* 0x000000071e037c11 */ /* 0x000fca00080f0eff */
[----:B------:R-:W-:Y:S04]  /*2770*/  STG.E.U8 desc[UR4][R2.64], RZ ;  /* 0x000000ff02007986 */ /* 0x000fe8000c101104 */
[----:B------:R-:W-:Y:S04]  /*2780*/  STG.E.U8 desc[UR4][R2.64+0x1], RZ ;  /* 0x000001ff02007986 */ /* 0x000fe8000c101104 */
[----:B------:R-:W-:Y:S01]  /*2790*/  STG.E.U8 desc[UR4][R2.64+0x2], RZ ;  /* 0x000002ff02007986 */ /* 0x000fe2000c101104 */
[----:B------:R-:W-:Y:S05]  /*27a0*/  EXIT ;  /* 0x000000000000794d */ /* 0x000fea0003800000 */
        .weak           $__internal_0_$__cuda_sm20_dblrcp_rn_slowpath_v3
        .type           $__internal_0_$__cuda_sm20_dblrcp_rn_slowpath_v3,@function
        .size           $__internal_0_$__cuda_sm20_dblrcp_rn_slowpath_v3,($__internal_1_$__cuda_sm20_div_rn_f64_full - $__internal_0_$__cuda_sm20_dblrcp_rn_slowpath_v3)
$__internal_0_$__cuda_sm20_dblrcp_rn_slowpath_v3:
[----:B------:R-:W-:Y:S01]  /*27b0*/  DSETP.GTU.AND P0, PT, |R12|, +INF , PT ;  /* 0x7ff000000c00742a */ /* 0x000fe20003f0c200 */
[----:B------:R-:W-:-:S13]  /*27c0*/  BSSY.RECONVERGENT B1, `(.L_x_40) ;  /* 0x0000024000017945 */ /* 0x000fda0003800200 */
[----:B------:R-:W-:Y:S05]  /*27d0*/  @P0 BRA `(.L_x_41) ;  /* 0x0000000000800947 */ /* 0x000fea0003800000 */
[----:B------:R-:W-:-:S05]  /*27e0*/  LOP3.LUT R8, R13, 0x7fffffff, RZ, 0xc0, !PT ;  /* 0x7fffffff0d087812 */ /* 0x000fca00078ec0ff */
[----:B------:R-:W-:-:S05]  /*27f0*/  VIADD R6, R8, 0xffffffff ;  /* 0xffffffff08067836 */ /* 0x000fca0000000000 */
[----:B------:R-:W-:-:S13]  /*2800*/  ISETP.GE.U32.AND P0, PT, R6, 0x7fefffff, PT ;  /* 0x7fefffff0600780c */ /* 0x000fda0003f06070 */
[----:B------:R-:W-:Y:S02]  /*2810*/  @P0 LOP3.LUT R7, R13, 0x7ff00000, RZ, 0x3c, !PT ;  /* 0x7ff000000d070812 */ /* 0x000fe400078e3cff */
[----:B------:R-:W-:Y:S01]  /*2820*/  @P0 MOV R6, RZ ;  /* 0x000000ff00060202 */ /* 0x000fe20000000f00 */
[----:B------:R-:W-:Y:S06]  /*2830*/  @P0 BRA `(.L_x_42) ;  /* 0x0000000000700947 */ /* 0x000fec0003800000 */
[----:B------:R-:W-:-:S13]  /*2840*/  ISETP.GE.U32.AND P0, PT, R8, 0x1000001, PT ;  /* 0x010000010800780c */ /* 0x000fda0003f06070 */
[----:B------:R-:W-:Y:S05]  /*2850*/  @!P0 BRA `(.L_x_43) ;  /* 0x0000000000388947 */ /* 0x000fea0003800000 */
[----:B------:R-:W-:Y:S02]  /*2860*/  VIADD R7, R13, 0xc0200000 ;  /* 0xc02000000d077836 */ /* 0x000fe40000000000 */
[----:B------:R-:W-:Y:S02]  /*2870*/  IMAD.MOV.U32 R6, RZ, RZ, R12 ;  /* 0x000000ffff067224 */ /* 0x000fe400078e000c */
[----:B------:R-:W0:Y:S01]  /*2880*/  MUFU.RCP64H R9, R7 ;  /* 0x0000000700097308 */ /* 0x000e220000001800 */
[----:B------:R-:W-:-:S06]  /*2890*/  IMAD.MOV.U32 R8, RZ, RZ, R11 ;  /* 0x000000ffff087224 */ /* 0x000fcc00078e000b */
[----:B0-----:R-:W-:-:S08]  /*28a0*/  DFMA R10, -R6, R8, 1 ;  /* 0x3ff00000060a742b */ /* 0x001fd00000000108 */
[----:B------:R-:W-:-:S08]  /*28b0*/  DFMA R10, R10, R10, R10 ;  /* 0x0000000a0a0a722b */ /* 0x000fd0000000000a */
[----:B------:R-:W-:-:S08]  /*28c0*/  DFMA R10, R8, R10, R8 ;  /* 0x0000000a080a722b */ /* 0x000fd00000000008 */
[----:B------:R-:W-:-:S08]  /*28d0*/  DFMA R8, -R6, R10, 1 ;  /* 0x3ff000000608742b */ /* 0x000fd0000000010a */
[----:B------:R-:W-:-:S08]  /*28e0*/  DFMA R8, R10, R8, R10 ;  /* 0x000000080a08722b */ /* 0x000fd0000000000a */
[----:B------:R-:W-:-:S08]  /*28f0*/  DMUL R8, R8, 2.2250738585072013831e-308 ;  /* 0x0010000008087828 */ /* 0x000fd00000000000 */
[----:B------:R-:W-:-:S08]  /*2900*/  DFMA R10, -R12, R8, 1 ;  /* 0x3ff000000c0a742b */ /* 0x000fd00000000108 */
[----:B------:R-:W-:-:S08]  /*2910*/  DFMA R10, R10, R10, R10 ;  /* 0x0000000a0a0a722b */ /* 0x000fd0000000000a */
[----:B------:R-:W-:Y:S01]  /*2920*/  DFMA R6, R8, R10, R8 ;  /* 0x0000000a0806722b */ /* 0x000fe20000000008 */
[----:B------:R-:W-:Y:S10]  /*2930*/  BRA `(.L_x_42) ;  /* 0x0000000000307947 */ /* 0x000ff40003800000 */
.L_x_43:
[----:B------:R-:W-:Y:S01]  /*2940*/  DMUL R8, R12, 8.11296384146066816958e+31 ;  /* 0x469000000c087828 */ /* 0x000fe20000000000 */
[----:B------:R-:W-:-:S05]  /*2950*/  MOV R6, R11 ;  /* 0x0000000b00067202 */ /* 0x000fca0000000f00 */
[----:B------:R-:W0:Y:S02]  /*2960*/  MUFU.RCP64H R7, R9 ;  /* 0x0000000900077308 */ /* 0x000e240000001800 */
[----:B0-----:R-:W-:-:S08]  /*2970*/  DFMA R10, -R8, R6, 1 ;  /* 0x3ff00000080a742b */ /* 0x001fd00000000106 */
[----:B------:R-:W-:-:S08]  /*2980*/  DFMA R10, R10, R10, R10 ;  /* 0x0000000a0a0a722b */ /* 0x000fd0000000000a */
[----:B------:R-:W-:-:S08]  /*2990*/  DFMA R10, R6, R10, R6 ;  /* 0x0000000a060a722b */ /* 0x000fd00000000006 */
[----:B------:R-:W-:-:S08]  /*29a0*/  DFMA R6, -R8, R10, 1 ;  /* 0x3ff000000806742b */ /* 0x000fd0000000010a */
[----:B------:R-:W-:-:S08]  /*29b0*/  DFMA R6, R10, R6, R10 ;  /* 0x000000060a06722b */ /* 0x000fd0000000000a */
[----:B------:R-:W-:Y:S01]  /*29c0*/  DMUL R6, R6, 8.11296384146066816958e+31 ;  /* 0x4690000006067828 */ /* 0x000fe20000000000 */
[----:B------:R-:W-:Y:S10]  /*29d0*/  BRA `(.L_x_42) ;  /* 0x0000000000087947 */ /* 0x000ff40003800000 */
.L_x_41:
[----:B------:R-:W-:Y:S01]  /*29e0*/  LOP3.LUT R7, R13, 0x80000, RZ, 0xfc, !PT ;  /* 0x000800000d077812 */ /* 0x000fe200078efcff */
[----:B------:R-:W-:-:S07]  /*29f0*/  IMAD.MOV.U32 R6, RZ, RZ, R12 ;  /* 0x000000ffff067224 */ /* 0x000fce00078e000c */
.L_x_42:
[----:B------:R-:W-:Y:S05]  /*2a00*/  BSYNC.RECONVERGENT B1 ;  /* 0x0000000000017941 */ /* 0x000fea0003800200 */
.L_x_40:
[----:B------:R-:W-:Y:S01]  /*2a10*/  IMAD.MOV.U32 R24, RZ, RZ, R6 ;  /* 0x000000ffff187224 */ /* 0x000fe200078e0006 */
[----:B------:R-:W-:Y:S01]  /*2a20*/  MOV R6, R0 ;  /* 0x0000000000067202 */ /* 0x000fe20000000f00 */
[----:B------:R-:W-:Y:S02]  /*2a30*/  IMAD.MOV.U32 R25, RZ, RZ, R7 ;  /* 0x000000ffff197224 */ /* 0x000fe400078e0007 */
[----:B------:R-:W-:-:S04]  /*2a40*/  IMAD.MOV.U32 R7, RZ, RZ, 0x0 ;  /* 0x00000000ff077424 */ /* 0x000fc800078e00ff */
[----:B------:R-:W-:Y:S05]  /*2a50*/  RET.REL.NODEC R6 `(_Z12renderKernelPh6Sphere4Vec3) ;  /* 0xffffffd406687950 */ /* 0x000fea0003c3ffff */
        .weak           $__internal_1_$__cuda_sm20_div_rn_f64_full
        .type           $__internal_1_$__cuda_sm20_div_rn_f64_full,@function
        .size           $__internal_1_$__cuda_sm20_div_rn_f64_full,($__internal_2_$__cuda_sm20_dsqrt_rn_f64_mediumpath_v1 - $__internal_1_$__cuda_sm20_div_rn_f64_full)
$__internal_1_$__cuda_sm20_div_rn_f64_full:
[----:B------:R-:W-:Y:S01]  /*2a60*/  IMAD.MOV.U32 R37, RZ, RZ, R12 ;  /* 0x000000ffff257224 */ /* 0x000fe200078e000c */
[C---:B------:R-:W-:Y:S01]  /*2a70*/  FSETP.GEU.AND P0, PT, |R15|.reuse, 1.469367938527859385e-39, PT ;  /* 0x001000000f00780b */ /* 0x040fe20003f0e200 */
[----:B------:R-:W-:Y:S01]  /*2a80*/  IMAD.MOV.U32 R33, RZ, RZ, R15 ;  /* 0x000000ffff217224 */ /* 0x000fe200078e000f */
[----:B------:R-:W-:Y:S01]  /*2a90*/  LOP3.LUT R12, R15, 0x800fffff, RZ, 0xc0, !PT ;  /* 0x800fffff0f0c7812 */ /* 0x000fe200078ec0ff */
[----:B------:R-:W-:Y:S01]  /*2aa0*/  IMAD.MOV.U32 R36, RZ, RZ, R13 ;  /* 0x000000ffff247224 */ /* 0x000fe200078e000d */
[C---:B------:R-:W-:Y:S01]  /*2ab0*/  FSETP.GEU.AND P2, PT, |R37|.reuse, 1.469367938527859385e-39, PT ;  /* 0x001000002500780b */ /* 0x040fe20003f4e200 */
[----:B------:R-:W-:Y:S01]  /*2ac0*/  IMAD.MOV.U32 R34, RZ, RZ, R14 ;  /* 0x000000ffff227224 */ /* 0x000fe200078e000e */
[----:B------:R-:W-:Y:S01]  /*2ad0*/  MOV R32, R14 ;  /* 0x0000000e00207202 */ /* 0x000fe20000000f00 */
[----:B------:R-:W-:Y:S01]  /*2ae0*/  BSSY.RECONVERGENT B0, `(.L_x_44) ;  /* 0x0000058000007945 */ /* 0x000fe20003800200 */
[----:B------:R-:W-:Y:S02]  /*2af0*/  LOP3.LUT R35, R12, 0x3ff00000, RZ, 0xfc, !PT ;  /* 0x3ff000000c237812 */ /* 0x000fe400078efcff */
[----:B------:R-:W-:-:S02]  /*2b00*/  LOP3.LUT R12, R37, 0x7ff00000, RZ, 0xc0, !PT ;  /* 0x7ff00000250c7812 */ /* 0x000fc400078ec0ff */
[----:B------:R-:W-:Y:S01]  /*2b10*/  LOP3.LUT R14, R15, 0x7ff00000, RZ, 0xc0, !PT ;  /* 0x7ff000000f0e7812 */ /* 0x000fe200078ec0ff */
[----:B------:R-:W-:Y:S01]  /*2b20*/  @!P0 DMUL R34, R32, 8.98846567431157953865e+307 ;  /* 0x7fe0000020228828 */ /* 0x000fe20000000000 */
[----:B------:R-:W-:Y:S02]  /*2b30*/  MOV R40, R36 ;  /* 0x0000002400287202 */ /* 0x000fe40000000f00 */
[C---:B------:R-:W-:Y:S01]  /*2b40*/  ISETP.GE.U32.AND P1, PT, R12.reuse, R14, PT ;  /* 0x0000000e0c00720c */ /* 0x040fe20003f26070 */
[----:B------:R-:W-:Y:S01]  /*2b50*/  @!P2 IMAD.MOV.U32 R38, RZ, RZ, RZ ;  /* 0x000000ffff26a224 */ /* 0x000fe200078e00ff */
[----:B------:R-:W-:Y:S01]  /*2b60*/  @!P2 LOP3.LUT R13, R33, 0x7ff00000, RZ, 0xc0, !PT ;  /* 0x7ff00000210da812 */ /* 0x000fe200078ec0ff */
[----:B------:R-:W0:Y:S03]  /*2b70*/  MUFU.RCP64H R17, R35 ;  /* 0x0000002300117308 */ /* 0x000e260000001800 */
[----:B------:R-:W-:Y:S01]  /*2b80*/  @!P2 ISETP.GE.U32.AND P3, PT, R12, R13, PT ;  /* 0x0000000d0c00a20c */ /* 0x000fe20003f66070 */
[----:B------:R-:W-:Y:S01]  /*2b90*/  IMAD.MOV.U32 R13, RZ, RZ, 0x1ca00000 ;  /* 0x1ca00000ff0d7424 */ /* 0x000fe200078e00ff */
[----:B------:R-:W-:-:S04]  /*2ba0*/  @!P0 LOP3.LUT R14, R35, 0x7ff00000, RZ, 0xc0, !PT ;  /* 0x7ff00000230e8812 */ /* 0x000fc800078ec0ff */
[C---:B------:R-:W-:Y:S02]  /*2bb0*/  @!P2 SEL R16, R13.reuse, 0x63400000, !P3 ;  /* 0x634000000d10a807 */ /* 0x040fe40005800000 */
[----:B------:R-:W-:Y:S02]  /*2bc0*/  SEL R15, R13, 0x63400000, !P1 ;  /* 0x634000000d0f7807 */ /* 0x000fe40004800000 */
[--C-:B------:R-:W-:Y:S02]  /*2bd0*/  @!P2 LOP3.LUT R16, R16, 0x80000000, R37.reuse, 0xf8, !PT ;  /* 0x800000001010a812 */ /* 0x100fe400078ef825 */
[----:B------:R-:W-:Y:S01]  /*2be0*/  LOP3.LUT R41, R15, 0x800fffff, R37, 0xf8, !PT ;  /* 0x800fffff0f297812 */ /* 0x000fe200078ef825 */
[----:B------:R-:W-:Y:S01]  /*2bf0*/  IMAD.MOV.U32 R15, RZ, RZ, R12 ;  /* 0x000000ffff0f7224 */ /* 0x000fe200078e000c */
[----:B------:R-:W-:Y:S01]  /*2c00*/  @!P2 LOP3.LUT R39, R16, 0x100000, RZ, 0xfc, !PT ;  /* 0x001000001027a812 */ /* 0x000fe200078efcff */
[----:B------:R-:W-:-:S05]  /*2c10*/  IMAD.MOV.U32 R16, RZ, RZ, 0x1 ;  /* 0x00000001ff107424 */ /* 0x000fca00078e00ff */
[----:B------:R-:W-:Y:S02]  /*2c20*/  @!P2 DFMA R40, R40, 2, -R38 ;  /* 0x400000002828a82b */ /* 0x000fe40000000826 */
[----:B0-----:R-:W-:-:S08]  /*2c30*/  DFMA R38, R16, -R34, 1 ;  /* 0x3ff000001026742b */ /* 0x001fd00000000822 */
[----:B------:R-:W-:Y:S01]  /*2c40*/  DFMA R38, R38, R38, R38 ;  /* 0x000000262626722b */ /* 0x000fe20000000026 */
[----:B------:R-:W-:-:S07]  /*2c50*/  @!P2 LOP3.LUT R15, R41, 0x7ff00000, RZ, 0xc0, !PT ;  /* 0x7ff00000290fa812 */ /* 0x000fce00078ec0ff */
[----:B------:R-:W-:-:S08]  /*2c60*/  DFMA R16, R16, R38, R16 ;  /* 0x000000261010722b */ /* 0x000fd00000000010 */
[----:B------:R-:W-:-:S08]  /*2c70*/  DFMA R42, R16, -R34, 1 ;  /* 0x3ff00000102a742b */ /* 0x000fd00000000822 */
[----:B------:R-:W-:-:S08]  /*2c80*/  DFMA R42, R16, R42, R16 ;  /* 0x0000002a102a722b */ /* 0x000fd00000000010 */
[----:B------:R-:W-:-:S08]  /*2c90*/  DMUL R16, R42, R40 ;  /* 0x000000282a107228 */ /* 0x000fd00000000000 */
[----:B------:R-:W-:-:S08]  /*2ca0*/  DFMA R38, R16, -R34, R40 ;  /* 0x800000221026722b */ /* 0x000fd00000000028 */
[----:B------:R-:W-:Y:S01]  /*2cb0*/  DFMA R38, R42, R38, R16 ;  /* 0x000000262a26722b */ /* 0x000fe20000000010 */
[----:B------:R-:W-:-:S04]  /*2cc0*/  IADD3 R16, PT, PT, R15, -0x1, RZ ;  /* 0xffffffff0f107810 */ /* 0x000fc80007ffe0ff */
[----:B------:R-:W-:Y:S01]  /*2cd0*/  ISETP.GT.U32.AND P0, PT, R16, 0x7feffffe, PT ;  /* 0x7feffffe1000780c */ /* 0x000fe20003f04070 */
[----:B------:R-:W-:-:S05]  /*2ce0*/  VIADD R16, R14, 0xffffffff ;  /* 0xffffffff0e107836 */ /* 0x000fca0000000000 */
[----:B------:R-:W-:-:S13]  /*2cf0*/  ISETP.GT.U32.OR P0, PT, R16, 0x7feffffe, P0 ;  /* 0x7feffffe1000780c */ /* 0x000fda0000704470 */
[----:B------:R-:W-:Y:S05]  /*2d00*/  @P0 BRA `(.L_x_45) ;  /* 0x0000000000740947 */ /* 0x000fea0003800000 */
[----:B------:R-:W-:-:S04]  /*2d10*/  LOP3.LUT R14, R33, 0x7ff00000, RZ, 0xc0, !PT ;  /* 0x7ff00000210e7812 */ /* 0x000fc800078ec0ff */
[CC--:B------:R-:W-:Y:S02]  /*2d20*/  VIADDMNMX R15, R12.reuse, -R14.reuse, 0xb9600000, !PT ;  /* 0xb96000000c0f7446 */ /* 0x0c0fe4000780090e */
[----:B------:R-:W-:Y:S02]  /*2d30*/  ISETP.GE.U32.AND P0, PT, R12, R14, PT ;  /* 0x0000000e0c00720c */ /* 0x000fe40003f06070 */
[----:B------:R-:W-:Y:S02]  /*2d40*/  VIMNMX R15, PT, PT, R15, 0x46a00000, PT ;  /* 0x46a000000f0f7848 */ /* 0x000fe40003fe0100 */
[----:B------:R-:W-:Y:S02]  /*2d50*/  SEL R13, R13, 0x63400000, !P0 ;  /* 0x634000000d0d7807 */ /* 0x000fe40004000000 */
[----:B------:R-:W-:-:S03]  /*2d60*/  MOV R14, RZ ;  /* 0x000000ff000e7202 */ /* 0x000fc60000000f00 */
[----:B------:R-:W-:-:S04]  /*2d70*/  IMAD.IADD R13, R15, 0x1, -R13 ;  /* 0x000000010f0d7824 */ /* 0x000fc800078e0a0d */
[----:B------:R-:W-:-:S06]  /*2d80*/  VIADD R15, R13, 0x7fe00000 ;  /* 0x7fe000000d0f7836 */ /* 0x000fcc0000000000 */
[----:B------:R-:W-:-:S10]  /*2d90*/  DMUL R16, R38, R14 ;  /* 0x0000000e26107228 */ /* 0x000fd40000000000 */
[----:B------:R-:W-:-:S13]  /*2da0*/  FSETP.GTU.AND P0, PT, |R17|, 1.469367938527859385e-39, PT ;  /* 0x001000001100780b */ /* 0x000fda0003f0c200 */
[----:B------:R-:W-:Y:S05]  /*2db0*/  @P0 BRA `(.L_x_46) ;  /* 0x0000000000a80947 */ /* 0x000fea0003800000 */
[----:B------:R-:W-:Y:S01]  /*2dc0*/  DFMA R34, R38, -R34, R40 ;  /* 0x800000222622722b */ /* 0x000fe20000000028 */
[----:B------:R-:W-:-:S09]  /*2dd0*/  IMAD.MOV.U32 R32, RZ, RZ, RZ ;  /* 0x000000ffff207224 */ /* 0x000fd200078e00ff */
[C---:B------:R-:W-:Y:S02]  /*2de0*/  FSETP.NEU.AND P0, PT, R35.reuse, RZ, PT ;  /* 0x000000ff2300720b */ /* 0x040fe40003f0d000 */
[----:B------:R-:W-:-:S04]  /*2df0*/  LOP3.LUT R12, R35, 0x80000000, R33, 0x48, !PT ;  /* 0x80000000230c7812 */ /* 0x000fc800078e4821 */
[----:B------:R-:W-:-:S07]  /*2e00*/  LOP3.LUT R33, R12, R15, RZ, 0xfc, !PT ;  /* 0x0000000f0c217212 */ /* 0x000fce00078efcff */
[----:B------:R-:W-:Y:S05]  /*2e10*/  @!P0 BRA `(.L_x_46) ;  /* 0x0000000000908947 */ /* 0x000fea0003800000 */
[----:B------:R-:W-:Y:S01]  /*2e20*/  IMAD.MOV R15, RZ, RZ, -R13 ;  /* 0x000000ffff0f7224 */ /* 0x000fe200078e0a0d */
[----:B------:R-:W-:Y:S01]  /*2e30*/  IADD3 R13, PT, PT, -R13, -0x43300000, RZ ;  /* 0xbcd000000d0d7810 */ /* 0x000fe20007ffe1ff */
[----:B------:R-:W-:-:S06]  /*2e40*/  IMAD.MOV.U32 R14, RZ, RZ, RZ ;  /* 0x000000ffff0e7224 */ /* 0x000fcc00078e00ff */
[----:B------:R-:W-:Y:S02]  /*2e50*/  DFMA R14, R16, -R14, R38 ;  /* 0x8000000e100e722b */ /* 0x000fe40000000026 */
[----:B------:R-:W-:-:S08]  /*2e60*/  DMUL.RP R38, R38, R32 ;  /* 0x0000002026267228 */ /* 0x000fd00000008000 */
[----:B------:R-:W-:Y:S02]  /*2e70*/  FSETP.NEU.AND P0, PT, |R15|, R13, PT ;  /* 0x0000000d0f00720b */ /* 0x000fe40003f0d200 */
[----:B------:R-:W-:Y:S02]  /*2e80*/  LOP3.LUT R12, R39, R12, RZ, 0x3c, !PT ;  /* 0x0000000c270c7212 */ /* 0x000fe400078e3cff */
[----:B------:R-:W-:Y:S02]  /*2e90*/  FSEL R13, R38, R16, !P0 ;  /* 0x00000010260d7208 */ /* 0x000fe40004000000 */
[----:B------:R-:W-:Y:S02]  /*2ea0*/  FSEL R12, R12, R17, !P0 ;  /* 0x000000110c0c7208 */ /* 0x000fe40004000000 */
[----:B------:R-:W-:-:S03]  /*2eb0*/  MOV R16, R13 ;  /* 0x0000000d00107202 */ /* 0x000fc60000000f00 */
[----:B------:R-:W-:Y:S01]  /*2ec0*/  IMAD.MOV.U32 R17, RZ, RZ, R12 ;  /* 0x000000ffff117224 */ /* 0x000fe200078e000c */
[----:B------:R-:W-:Y:S06]  /*2ed0*/  BRA `(.L_x_46) ;  /* 0x0000000000607947 */ /* 0x000fec0003800000 */
.L_x_45:
[----:B------:R-:W-:-:S14]  /*2ee0*/  DSETP.NAN.AND P0, PT, R36, R36, PT ;  /* 0x000000242400722a */ /* 0x000fdc0003f08000 */
[----:B------:R-:W-:Y:S05]  /*2ef0*/  @P0 BRA `(.L_x_47) ;  /* 0x00000000004c0947 */ /* 0x000fea0003800000 */
[----:B------:R-:W-:-:S14]  /*2f00*/  DSETP.NAN.AND P0, PT, R32, R32, PT ;  /* 0x000000202000722a */ /* 0x000fdc0003f08000 */
[----:B------:R-:W-:Y:S05]  /*2f10*/  @P0 BRA `(.L_x_48) ;  /* 0x0000000000340947 */ /* 0x000fea0003800000 */
[----:B------:R-:W-:Y:S01]  /*2f20*/  ISETP.NE.AND P0, PT, R15, R14, PT ;  /* 0x0000000e0f00720c */ /* 0x000fe20003f05270 */
[----:B------:R-:W-:Y:S02]  /*2f30*/  IMAD.MOV.U32 R16, RZ, RZ, 0x0 ;  /* 0x00000000ff107424 */ /* 0x000fe400078e00ff */
[----:B------:R-:W-:-:S10]  /*2f40*/  IMAD.MOV.U32 R17, RZ, RZ, -0x80000 ;  /* 0xfff80000ff117424 */ /* 0x000fd400078e00ff */
[----:B------:R-:W-:Y:S05]  /*2f50*/  @!P0 BRA `(.L_x_46) ;  /* 0x0000000000408947 */ /* 0x000fea0003800000 */
[----:B------:R-:W-:Y:S02]  /*2f60*/  ISETP.NE.AND P0, PT, R15, 0x7ff00000, PT ;  /* 0x7ff000000f00780c */ /* 0x000fe40003f05270 */
[----:B------:R-:W-:Y:S02]  /*2f70*/  LOP3.LUT R12, R37, 0x80000000, R33, 0x48, !PT ;  /* 0x80000000250c7812 */ /* 0x000fe400078e4821 */
[----:B------:R-:W-:-:S13]  /*2f80*/  ISETP.EQ.OR P0, PT, R14, RZ, !P0 ;  /* 0x000000ff0e00720c */ /* 0x000fda0004702670 */
[----:B------:R-:W-:Y:S01]  /*2f90*/  @P0 LOP3.LUT R13, R12, 0x7ff00000, RZ, 0xfc, !PT ;  /* 0x7ff000000c0d0812 */ /* 0x000fe200078efcff */
[----:B------:R-:W-:Y:S01]  /*2fa0*/  @!P0 IMAD.MOV.U32 R17, RZ, RZ, R12 ;  /* 0x000000ffff118224 */ /* 0x000fe200078e000c */
[----:B------:R-:W-:Y:S01]  /*2fb0*/  @!P0 MOV R16, RZ ;  /* 0x000000ff00108202 */ /* 0x000fe20000000f00 */
[----:B------:R-:W-:Y:S02]  /*2fc0*/  @P0 IMAD.MOV.U32 R16, RZ, RZ, RZ ;  /* 0x000000ffff100224 */ /* 0x000fe400078e00ff */
[----:B------:R-:W-:Y:S01]  /*2fd0*/  @P0 IMAD.MOV.U32 R17, RZ, RZ, R13 ;  /* 0x000000ffff110224 */ /* 0x000fe200078e000d */
[----:B------:R-:W-:Y:S06]  /*2fe0*/  BRA `(.L_x_46) ;  /* 0x00000000001c7947 */ /* 0x000fec0003800000 */
.L_x_48:
[----:B------:R-:W-:Y:S02]  /*2ff0*/  LOP3.LUT R12, R33, 0x80000, RZ, 0xfc, !PT ;  /* 0x00080000210c7812 */ /* 0x000fe400078efcff */
[----:B------:R-:W-:-:S03]  /*3000*/  MOV R16, R32 ;  /* 0x0000002000107202 */ /* 0x000fc60000000f00 */
[----:B------:R-:W-:Y:S01]  /*3010*/  IMAD.MOV.U32 R17, RZ, RZ, R12 ;  /* 0x000000ffff117224 */ /* 0x000fe200078e000c */
[----:B------:R-:W-:Y:S06]  /*3020*/  BRA `(.L_x_46) ;  /* 0x00000000000c7947 */ /* 0x000fec0003800000 */
.L_x_47:
[----:B------:R-:W-:Y:S01]  /*3030*/  LOP3.LUT R12, R37, 0x80000, RZ, 0xfc, !PT ;  /* 0x00080000250c7812 */ /* 0x000fe200078efcff */
[----:B------:R-:W-:-:S04]  /*3040*/  IMAD.MOV.U32 R16, RZ, RZ, R36 ;  /* 0x000000ffff107224 */ /* 0x000fc800078e0024 */
[----:B------:R-:W-:-:S07]  /*3050*/  IMAD.MOV.U32 R17, RZ, RZ, R12 ;  /* 0x000000ffff117224 */ /* 0x000fce00078e000c */
.L_x_46:
[----:B------:R-:W-:Y:S05]  /*3060*/  BSYNC.RECONVERGENT B0 ;  /* 0x0000000000007941 */ /* 0x000fea0003800200 */
.L_x_44:
[----:B------:R-:W-:Y:S01]  /*3070*/  IMAD.MOV.U32 R14, RZ, RZ, R0 ;  /* 0x000000ffff0e7224 */ /* 0x000fe200078e0000 */
[----:B------:R-:W-:Y:S01]  /*3080*/  MOV R13, R16 ;  /* 0x00000010000d7202 */ /* 0x000fe20000000f00 */
[----:B------:R-:W-:Y:S02]  /*3090*/  IMAD.MOV.U32 R15, RZ, RZ, 0x0 ;  /* 0x00000000ff0f7424 */ /* 0x000fe400078e00ff */
[----:B------:R-:W-:Y:S02]  /*30a0*/  IMAD.MOV.U32 R12, RZ, RZ, R17 ;  /* 0x000000ffff0c7224 */ /* 0x000fe400078e0011 */
[----:B------:R-:W-:Y:S05]  /*30b0*/  RET.REL.NODEC R14 `(_Z12renderKernelPh6Sphere4Vec3) ;  /* 0xffffffcc0ed07950 */ /* 0x000fea0003c3ffff */
        .weak           $__internal_2_$__cuda_sm20_dsqrt_rn_f64_mediumpath_v1
        .type           $__internal_2_$__cuda_sm20_dsqrt_rn_f64_mediumpath_v1,@function
        .size           $__internal_2_$__cuda_sm20_dsqrt_rn_f64_mediumpath_v1,($_Z12renderKernelPh6Sphere4Vec3$__internal_accurate_pow - $__internal_2_$__cuda_sm20_dsqrt_rn_f64_mediumpath_v1)
$__internal_2_$__cuda_sm20_dsqrt_rn_f64_mediumpath_v1:
[----:B------:R-:W-:Y:S01]  /*30c0*/  ISETP.GE.U32.AND P0, PT, R12, -0x3400000, PT ;  /* 0xfcc000000c00780c */ /* 0x000fe20003f06070 */
[----:B------:R-:W-:Y:S01]  /*30d0*/  BSSY.RECONVERGENT B1, `(.L_x_49) ;  /* 0x0000029000017945 */ /* 0x000fe20003800200 */
[----:B------:R-:W-:Y:S01]  /*30e0*/  MOV R32, R18 ;  /* 0x0000001200207202 */ /* 0x000fe20000000f00 */
[----:B------:R-:W-:Y:S02]  /*30f0*/  IMAD.MOV.U32 R33, RZ, RZ, R17 ;  /* 0x000000ffff217224 */ /* 0x000fe400078e0011 */
[----:B------:R-:W-:Y:S02]  /*3100*/  IMAD.MOV.U32 R17, RZ, RZ, R15 ;  /* 0x000000ffff117224 */ /* 0x000fe400078e000f */
[----:B------:R-:W-:Y:S01]  /*3110*/  IMAD.MOV.U32 R18, RZ, RZ, R19 ;  /* 0x000000ffff127224 */ /* 0x000fe200078e0013 */
[----:B------:R-:W-:Y:S01]  /*3120*/  MOV R19, R0 ;  /* 0x0000000000137202 */ /* 0x000fe20000000f00 */
[----:B------:R-:W-:-:S04]  /*3130*/  IMAD.MOV.U32 R15, RZ, RZ, R13 ;  /* 0x000000ffff0f7224 */ /* 0x000fc800078e000d */
[----:B------:R-:W-:Y:S05]  /*3140*/  @!P0 BRA `(.L_x_50) ;  /* 0x0000000000208947 */ /* 0x000fea0003800000 */
[----:B------:R-:W-:-:S10]  /*3150*/  DFMA.RM R14, R16, R18, R14 ;  /* 0x00000012100e722b */ /* 0x000fd4000000400e */
[----:B------:R-:W-:-:S05]  /*3160*/  IADD3 R12, P0, PT, R14, 0x1, RZ ;  /* 0x000000010e0c7810 */ /* 0x000fca0007f1e0ff */
[----:B------:R-:W-:-:S06]  /*3170*/  IMAD.X R13, RZ, RZ, R15, P0 ;  /* 0x000000ffff0d7224 */ /* 0x000fcc00000e060f */
[----:B------:R-:W-:-:S08]  /*3180*/  DFMA.RP R32, -R14, R12, R32 ;  /* 0x0000000c0e20722b */ /* 0x000fd00000008120 */
[----:B------:R-:W-:-:S06]  /*3190*/  DSETP.GT.AND P0, PT, R32, RZ, PT ;  /* 0x000000ff2000722a */ /* 0x000fcc0003f04000 */
[----:B------:R-:W-:Y:S02]  /*31a0*/  FSEL R12, R12, R14, P0 ;  /* 0x0000000e0c0c7208 */ /* 0x000fe40000000000 */
[----:B------:R-:W-:Y:S01]  /*31b0*/  FSEL R13, R13, R15, P0 ;  /* 0x0000000f0d0d7208 */ /* 0x000fe20000000000 */
[----:B------:R-:W-:Y:S06]  /*31c0*/  BRA `(.L_x_51) ;  /* 0x0000000000647947 */ /* 0x000fec0003800000 */
.L_x_50:
[----:B------:R-:W-:-:S14]  /*31d0*/  DSETP.NE.AND P0, PT, R32, RZ, PT ;  /* 0x000000ff2000722a */ /* 0x000fdc0003f05000 */
[----:B------:R-:W-:Y:S05]  /*31e0*/  @!P0 BRA `(.L_x_52) ;  /* 0x0000000000588947 */ /* 0x000fea0003800000 */
[----:B------:R-:W-:-:S13]  /*31f0*/  ISETP.GE.AND P0, PT, R33, RZ, PT ;  /* 0x000000ff2100720c */ /* 0x000fda0003f06270 */
[----:B------:R-:W-:Y:S01]  /*3200*/  @!P0 IMAD.MOV.U32 R12, RZ, RZ, 0x0 ;  /* 0x00000000ff0c8424 */ /* 0x000fe200078e00ff */
[----:B------:R-:W-:Y:S01]  /*3210*/  @!P0 MOV R13, 0xfff80000 ;  /* 0xfff80000000d8802 */ /* 0x000fe20000000f00 */
[----:B------:R-:W-:Y:S06]  /*3220*/  @!P0 BRA `(.L_x_51) ;  /* 0x00000000004c8947 */ /* 0x000fec0003800000 */
[----:B------:R-:W-:-:S13]  /*3230*/  ISETP.GT.AND P0, PT, R33, 0x7fefffff, PT ;  /* 0x7fefffff2100780c */ /* 0x000fda0003f04270 */
[----:B------:R-:W-:Y:S05]  /*3240*/  @P0 BRA `(.L_x_52) ;  /* 0x0000000000400947 */ /* 0x000fea0003800000 */
[----:B------:R-:W-:Y:S01]  /*3250*/  DMUL R32, R32, 8.11296384146066816958e+31 ;  /* 0x4690000020207828 */ /* 0x000fe20000000000 */
[----:B------:R-:W-:Y:S02]  /*3260*/  IMAD.MOV.U32 R16, RZ, RZ, RZ ;  /* 0x000000ffff107224 */ /* 0x000fe400078e00ff */
[----:B------:R-:W-:Y:S02]  /*3270*/  IMAD.MOV.U32 R12, RZ, RZ, 0x0 ;  /* 0x00000000ff0c7424 */ /* 0x000fe400078e00ff */
[----:B------:R-:W-:Y:S01]  /*3280*/  IMAD.MOV.U32 R13, RZ, RZ, 0x3fd80000 ;  /* 0x3fd80000ff0d7424 */ /* 0x000fe200078e00ff */
[----:B------:R-:W0:Y:S02]  /*3290*/  MUFU.RSQ64H R17, R33 ;  /* 0x0000002100117308 */ /* 0x000e240000001c00 */
[----:B0-----:R-:W-:-:S08]  /*32a0*/  DMUL R14, R16, R16 ;  /* 0x00000010100e7228 */ /* 0x001fd00000000000 */
[----:B------:R-:W-:-:S08]  /*32b0*/  DFMA R14, R32, -R14, 1 ;  /* 0x3ff00000200e742b */ /* 0x000fd0000000080e */
[----:B------:R-:W-:Y:S02]  /*32c0*/  DFMA R12, R14, R12, 0.5 ;  /* 0x3fe000000e0c742b */ /* 0x000fe4000000000c */
[----:B------:R-:W-:-:S08]  /*32d0*/  DMUL R14, R16, R14 ;  /* 0x0000000e100e7228 */ /* 0x000fd00000000000 */
[----:B------:R-:W-:-:S08]  /*32e0*/  DFMA R14, R12, R14, R16 ;  /* 0x0000000e0c0e722b */ /* 0x000fd00000000010 */
[----:B------:R-:W-:Y:S02]  /*32f0*/  DMUL R12, R32, R14 ;  /* 0x0000000e200c7228 */ /* 0x000fe40000000000 */
[----:B------:R-:W-:-:S06]  /*3300*/  IADD3 R15, PT, PT, R15, -0x100000, RZ ;  /* 0xfff000000f0f7810 */ /* 0x000fcc0007ffe0ff */
[----:B------:R-:W-:-:S08]  /*3310*/  DFMA R32, R12, -R12, R32 ;  /* 0x8000000c0c20722b */ /* 0x000fd00000000020 */
[----:B------:R-:W-:-:S10]  /*3320*/  DFMA R12, R14, R32, R12 ;  /* 0x000000200e0c722b */ /* 0x000fd4000000000c */
[----:B------:R-:W-:Y:S01]  /*3330*/  VIADD R13, R13, 0xfcb00000 ;  /* 0xfcb000000d0d7836 */ /* 0x000fe20000000000 */
[----:B------:R-:W-:Y:S06]  /*3340*/  BRA `(.L_x_51) ;  /* 0x0000000000047947 */ /* 0x000fec0003800000 */
.L_x_52:
[----:B------:R-:W-:-:S11]  /*3350*/  DADD R12, R32, R32 ;  /* 0x00000000200c7229 */ /* 0x000fd60000000020 */
.L_x_51:
[----:B------:R-:W-:Y:S05]  /*3360*/  BSYNC.RECONVERGENT B1 ;  /* 0x0000000000017941 */ /* 0x000fea0003800200 */
.L_x_49:
[----:B------:R-:W-:Y:S01]  /*3370*/  IMAD.MOV.U32 R19, RZ, RZ, R12 ;  /* 0x000000ffff137224 */ /* 0x000fe200078e000c */
[----:B------:R-:W-:Y:S01]  /*3380*/  MOV R12, R31 ;  /* 0x0000001f000c7202 */ /* 0x000fe20000000f00 */
[----:B------:R-:W-:Y:S02]  /*3390*/  IMAD.MOV.U32 R18, RZ, RZ, R13 ;  /* 0x000000ffff127224 */ /* 0x000fe400078e000d */
[----:B------:R-:W-:-:S04]  /*33a0*/  IMAD.MOV.U32 R13, RZ, RZ, 0x0 ;  /* 0x00000000ff0d7424 */ /* 0x000fc800078e00ff */
[----:B------:R-:W-:Y:S05]  /*33b0*/  RET.REL.NODEC R12 `(_Z12renderKernelPh6Sphere4Vec3) ;  /* 0xffffffcc0c107950 */ /* 0x000fea0003c3ffff */
        .type           $_Z12renderKernelPh6Sphere4Vec3$__internal_accurate_pow,@function
        .size           $_Z12renderKernelPh6Sphere4Vec3$__internal_accurate_pow,(.L_x_58 - $_Z12renderKernelPh6Sphere4Vec3$__internal_accurate_pow)
$_Z12renderKernelPh6Sphere4Vec3$__internal_accurate_pow:
[----:B------:R-:W-:Y:S01]  /*33c0*/  DADD R4, -RZ, |R2| ;  /* 0x00000000ff047229 */ /* 0x000fe20000000502 */
[----:B------:R-:W-:Y:S01]  /*33d0*/  MOV R10, RZ ;  /* 0x000000ff000a7202 */ /* 0x000fe20000000f00 */
[----:B------:R-:W-:Y:S01]  /*33e0*/  IMAD.MOV.U32 R16, RZ, RZ, 0x41ad3b5a ;  /* 0x41ad3b5aff107424 */ /* 0x000fe200078e00ff */
[----:B------:R-:W-:Y:S01]  /*33f0*/  UMOV UR6, 0x7d2cafe2 ;  /* 0x7d2cafe200067882 */ /* 0x000fe20000000000 */
[----:B------:R-:W-:Y:S01]  /*3400*/  IMAD.MOV.U32 R17, RZ, RZ, 0x3ed0f5d2 ;  /* 0x3ed0f5d2ff117424 */ /* 0x000fe200078e00ff */
[----:B------:R-:W-:Y:S01]  /*3410*/  UMOV UR7, 0x3eb0f5ff ;  /* 0x3eb0f5ff00077882 */ /* 0x000fe20000000000 */
[----:B------:R-:W-:Y:S01]  /*3420*/  UMOV UR8, 0x3b39803f ;  /* 0x3b39803f00087882 */ /* 0x000fe20000000000 */
[----:B------:R-:W-:-:S03]  /*3430*/  UMOV UR9, 0x3c7abc9e ;  /* 0x3c7abc9e00097882 */ /* 0x000fc60000000000 */
[----:B------:R-:W-:Y:S01]  /*3440*/  ISETP.GT.U32.AND P0, PT, R5, 0xfffff, PT ;  /* 0x000fffff0500780c */ /* 0x000fe20003f04070 */
[----:B------:R-:W-:-:S12]  /*3450*/  IMAD.MOV.U32 R6, RZ, RZ, R5 ;  /* 0x000000ffff067224 */ /* 0x000fd800078e0005 */
[----:B------:R-:W-:-:S10]  /*3460*/  @!P0 DMUL R22, R4, 1.80143985094819840000e+16 ;  /* 0x4350000004168828 */ /* 0x000fd40000000000 */
[----:B------:R-:W-:Y:S01]  /*3470*/  @!P0 IMAD.MOV.U32 R6, RZ, RZ, R23 ;  /* 0x000000ffff068224 */ /* 0x000fe200078e0017 */
[----:B------:R-:W-:-:S04]  /*3480*/  @!P0 MOV R4, R22 ;  /* 0x0000001600048202 */ /* 0x000fc80000000f00 */
[----:B------:R-:W-:Y:S01]  /*3490*/  LOP3.LUT R6, R6, 0x800fffff, RZ, 0xc0, !PT ;  /* 0x800fffff06067812 */ /* 0x000fe200078ec0ff */
[----:B------:R-:W-:Y:S01]  /*34a0*/  IMAD.MOV.U32 R8, RZ, RZ, R4 ;  /* 0x000000ffff087224 */ /* 0x000fe200078e0004 */
[----:B------:R-:W-:Y:S02]  /*34b0*/  SHF.R.U32.HI R4, RZ, 0x14, R5 ;  /* 0x00000014ff047819 */ /* 0x000fe40000011605 */
[----:B------:R-:W-:Y:S02]  /*34c0*/  LOP3.LUT R9, R6, 0x3ff00000, RZ, 0xfc, !PT ;  /* 0x3ff0000006097812 */ /* 0x000fe400078efcff */
[----:B------:R-:W-:Y:S02]  /*34d0*/  @!P0 LEA.HI R4, R23, 0xffffffca, RZ, 0xc ;  /* 0xffffffca17048811 */ /* 0x000fe400078f60ff */
[----:B------:R-:W-:-:S03]  /*34e0*/  ISETP.GE.U32.AND P1, PT, R9, 0x3ff6a09f, PT ;  /* 0x3ff6a09f0900780c */ /* 0x000fc60003f26070 */
[----:B------:R-:W-:-:S10]  /*34f0*/  VIADD R5, R4, 0xfffffc01 ;  /* 0xfffffc0104057836 */ /* 0x000fd40000000000 */
[----:B------:R-:W-:Y:S02]  /*3500*/  @P1 VIADD R7, R9, 0xfff00000 ;  /* 0xfff0000009071836 */ /* 0x000fe40000000000 */
[----:B------:R-:W-:Y:S02]  /*3510*/  @P1 VIADD R5, R4, 0xfffffc02 ;  /* 0xfffffc0204051836 */ /* 0x000fe40000000000 */
[----:B------:R-:W-:-:S03]  /*3520*/  @P1 IMAD.MOV.U32 R9, RZ, RZ, R7 ;  /* 0x000000ffff091224 */ /* 0x000fc600078e0007 */
[----:B------:R-:W-:Y:S01]  /*3530*/  LOP3.LUT R4, R5, 0x80000000, RZ, 0x3c, !PT ;  /* 0x8000000005047812 */ /* 0x000fe200078e3cff */
[----:B------:R-:W-:Y:S02]  /*3540*/  IMAD.MOV.U32 R5, RZ, RZ, 0x43300000 ;  /* 0x43300000ff057424 */ /* 0x000fe400078e00ff */
[C---:B------:R-:W-:Y:S02]  /*3550*/  DADD R14, R8.reuse, 1 ;  /* 0x3ff00000080e7429 */ /* 0x040fe40000000000 */
[----:B------:R-:W-:-:S04]  /*3560*/  DADD R8, R8, -1 ;  /* 0xbff0000008087429 */ /* 0x000fc80000000000 */
[----:B------:R-:W0:Y:S02]  /*3570*/  MUFU.RCP64H R11, R15 ;  /* 0x0000000f000b7308 */ /* 0x000e240000001800 */
[----:B0-----:R-:W-:-:S08]  /*3580*/  DFMA R6, -R14, R10, 1 ;  /* 0x3ff000000e06742b */ /* 0x001fd0000000010a */
[----:B------:R-:W-:-:S08]  /*3590*/  DFMA R6, R6, R6, R6 ;  /* 0x000000060606722b */ /* 0x000fd00000000006 */
[----:B------:R-:W-:-:S08]  /*35a0*/  DFMA R10, R10, R6, R10 ;  /* 0x000000060a0a722b */ /* 0x000fd0000000000a */
[----:B------:R-:W-:-:S08]  /*35b0*/  DMUL R6, R8, R10 ;  /* 0x0000000a08067228 */ /* 0x000fd00000000000 */
[----:B------:R-:W-:-:S08]  /*35c0*/  DFMA R6, R8, R10, R6 ;  /* 0x0000000a0806722b */ /* 0x000fd00000000006 */
[----:B------:R-:W-:-:S08]  /*35d0*/  DMUL R12, R6, R6 ;  /* 0x00000006060c7228 */ /* 0x000fd00000000000 */
[----:B------:R-:W-:Y:S01]  /*35e0*/  DFMA R14, R12, UR6, R16 ;  /* 0x000000060c0e7c2b */ /* 0x000fe20008000010 */
[----:B------:R-:W-:Y:S01]  /*35f0*/  UMOV UR6, 0x75488a3f ;  /* 0x75488a3f00067882 */ /* 0x000fe20000000000 */
[----:B------:R-:W-:Y:S01]  /*3600*/  UMOV UR7, 0x3ef3b20a ;  /* 0x3ef3b20a00077882 */ /* 0x000fe20000000000 */
[----:B------:R-:W-:-:S05]  /*3610*/  DADD R16, R8, -R6 ;  /* 0x0000000008107229 */ /* 0x000fca0000000806 */
[----:B------:R-:W-:Y:S01]  /*3620*/  DFMA R14, R12, R14, UR6 ;  /* 0x000000060c0e7e2b */ /* 0x000fe2000800000e */
[----:B------:R-:W-:Y:S01]  /*3630*/  UMOV UR6, 0xe4faecd5 ;  /* 0xe4faecd500067882 */ /* 0x000fe20000000000 */
[----:B------:R-:W-:Y:S01]  /*3640*/  UMOV UR7, 0x3f1745cd ;  /* 0x3f1745cd00077882 */ /* 0x000fe20000000000 */
[----:B------:R-:W-:Y:S02]  /*3650*/  DADD R24, R16, R16 ;  /* 0x0000000010187229 */ /* 0x000fe40000000010 */
[----:B------:R-:W-:-:S03]  /*3660*/  DMUL R16, R6, R6 ;  /* 0x0000000606107228 */ /* 0x000fc60000000000 */
[----:B------:R-:W-:Y:S01]  /*3670*/  DFMA R14, R12, R14, UR6 ;  /* 0x000000060c0e7e2b */ /* 0x000fe2000800000e */
[----:B------:R-:W-:Y:S01]  /*3680*/  UMOV UR6, 0x258a578b ;  /* 0x258a578b00067882 */ /* 0x000fe20000000000 */
[----:B------:R-:W-:Y:S01]  /*3690*/  UMOV UR7, 0x3f3c71c7 ;  /* 0x3f3c71c700077882 */ /* 0x000fe20000000000 */
[----:B------:R-:W-:Y:S02]  /*36a0*/  DFMA R24, R8, -R6, R24 ;  /* 0x800000060818722b */ /* 0x000fe40000000018 */
[----:B------:R-:W-:-:S03]  /*36b0*/  DMUL R8, R6, R16 ;  /* 0x0000001006087228 */ /* 0x000fc60000000000 */
[----:B------:R-:W-:Y:S01]  /*36c0*/  DFMA R14, R12, R14, UR6 ;  /* 0x000000060c0e7e2b */ /* 0x000fe2000800000e */
[----:B------:R-:W-:Y:S01]  /*36d0*/  UMOV UR6, 0x9242b910 ;  /* 0x9242b91000067882 */ /* 0x000fe20000000000 */
[----:B------:R-:W-:Y:S01]  /*36e0*/  UMOV UR7, 0x3f624924 ;  /* 0x3f62492400077882 */ /* 0x000fe20000000000 */
[----:B------:R-:W-:Y:S02]  /*36f0*/  DMUL R10, R10, R24 ;  /* 0x000000180a0a7228 */ /* 0x000fe40000000000 */
[C---:B------:R-:W-:Y:S02]  /*3700*/  DFMA R28, R6.reuse, R16, -R8 ;  /* 0x00000010061c722b */ /* 0x040fe40000000808 */
[----:B------:R-:W-:Y:S02]  /*3710*/  DFMA R24, R6, R6, -R16 ;  /* 0x000000060618722b */ /* 0x000fe40000000810 */
[----:B------:R-:W-:Y:S01]  /*3720*/  DFMA R14, R12, R14, UR6 ;  /* 0x000000060c0e7e2b */ /* 0x000fe2000800000e */
[----:B------:R-:W-:Y:S01]  /*3730*/  UMOV UR6, 0x99999dfb ;  /* 0x99999dfb00067882 */ /* 0x000fe20000000000 */
[----:B------:R-:W-:-:S02]  /*3740*/  UMOV UR7, 0x3f899999 ;  /* 0x3f89999900077882 */ /* 0x000fc40000000000 */
[----:B------:R-:W-:-:S04]  /*3750*/  DFMA R28, R10, R16, R28 ;  /* 0x000000100a1c722b */ /* 0x000fc8000000001c */
[----:B------:R-:W-:Y:S01]  /*3760*/  DFMA R18, R12, R14, UR6 ;  /* 0x000000060c127e2b */ /* 0x000fe2000800000e */
[----:B------:R-:W-:Y:S01]  /*3770*/  UMOV UR6, 0x55555555 ;  /* 0x5555555500067882 */ /* 0x000fe20000000000 */
[----:B------:R-:W-:-:S06]  /*3780*/  UMOV UR7, 0x3fb55555 ;  /* 0x3fb5555500077882 */ /* 0x000fcc0000000000 */
[----:B------:R-:W-:-:S08]  /*3790*/  DFMA R14, R12, R18, UR6 ;  /* 0x000000060c0e7e2b */ /* 0x000fd00008000012 */
[----:B------:R-:W-:Y:S01]  /*37a0*/  DADD R26, -R14, UR6 ;  /* 0x000000060e1a7e29 */ /* 0x000fe20008000100 */
[----:B------:R-:W-:Y:S01]  /*37b0*/  UMOV UR6, 0xb9e7b0 ;  /* 0x00b9e7b000067882 */ /* 0x000fe20000000000 */
[----:B------:R-:W-:-:S06]  /*37c0*/  UMOV UR7, 0x3c46a4cb ;  /* 0x3c46a4cb00077882 */ /* 0x000fcc0000000000 */
[----:B------:R-:W-:Y:S01]  /*37d0*/  DFMA R18, R12, R18, R26 ;  /* 0x000000120c12722b */ /* 0x000fe2000000001a */
[----:B------:R-:W-:Y:S01]  /*37e0*/  VIADD R27, R11, 0x100000 ;  /* 0x001000000b1b7836 */ /* 0x000fe20000000000 */
[----:B------:R-:W-:-:S06]  /*37f0*/  MOV R26, R10 ;  /* 0x0000000a001a7202 */ /* 0x000fcc0000000f00 */
[----:B------:R-:W-:Y:S01]  /*3800*/  DADD R18, R18, -UR6 ;  /* 0x8000000612127e29 */ /* 0x000fe20008000000 */
[----:B------:R-:W-:Y:S01]  /*3810*/  UMOV UR6, 0x80000000 ;  /* 0x8000000000067882 */ /* 0x000fe20000000000 */
[----:B------:R-:W-:Y:S01]  /*3820*/  DFMA R24, R6, R26, R24 ;  /* 0x0000001a0618722b */ /* 0x000fe20000000018 */
[----:B------:R-:W-:-:S05]  /*3830*/  UMOV UR7, 0x43300000 ;  /* 0x4330000000077882 */ /* 0x000fca0000000000 */
[----:B------:R-:W-:Y:S02]  /*3840*/  DADD R12, R14, R18 ;  /* 0x000000000e0c7229 */ /* 0x000fe40000000012 */
[----:B------:R-:W-:-:S06]  /*3850*/  DFMA R24, R6, R24, R28 ;  /* 0x000000180618722b */ /* 0x000fcc000000001c */
[----:B------:R-:W-:Y:S02]  /*3860*/  DMUL R16, R12, R8 ;  /* 0x000000080c107228 */ /* 0x000fe40000000000 */
[----:B------:R-:W-:-:S06]  /*3870*/  DADD R14, R14, -R12 ;  /* 0x000000000e0e7229 */ /* 0x000fcc000000080c */
[----:B------:R-:W-:Y:S02]  /*3880*/  DFMA R26, R12, R8, -R16 ;  /* 0x000000080c1a722b */ /* 0x000fe40000000810 */
[----:B------:R-:W-:-:S06]  /*3890*/  DADD R14, R18, R14 ;  /* 0x00000000120e7229 */ /* 0x000fcc000000000e */
[----:B------:R-:W-:-:S08]  /*38a0*/  DFMA R24, R12, R24, R26 ;  /* 0x000000180c18722b */ /* 0x000fd0000000001a */
[----:B------:R-:W-:-:S08]  /*38b0*/  DFMA R14, R14, R8, R24 ;  /* 0x000000080e0e722b */ /* 0x000fd00000000018 */
[----:B------:R-:W-:-:S08]  /*38c0*/  DADD R12, R16, R14 ;  /* 0x00000000100c7229 */ /* 0x000fd0000000000e */
[--C-:B------:R-:W-:Y:S02]  /*38d0*/  DADD R8, R6, R12.reuse ;  /* 0x0000000006087229 */ /* 0x100fe4000000000c */
[----:B------:R-:W-:-:S06]  /*38e0*/  DADD R16, R16, -R12 ;  /* 0x0000000010107229 */ /* 0x000fcc000000080c */
[----:B------:R-:W-:Y:S02]  /*38f0*/  DADD R6, R6, -R8 ;  /* 0x0000000006067229 */ /* 0x000fe40000000808 */
[----:B------:R-:W-:-:S06]  /*3900*/  DADD R16, R14, R16 ;  /* 0x000000000e107229 */ /* 0x000fcc0000000010 */
[----:B------:R-:W-:-:S08]  /*3910*/  DADD R6, R12, R6 ;  /* 0x000000000c067229 */ /* 0x000fd00000000006 */
[----:B------:R-:W-:-:S08]  /*3920*/  DADD R6, R16, R6 ;  /* 0x0000000010067229 */ /* 0x000fd00000000006 */
[----:B------:R-:W-:Y:S02]  /*3930*/  DADD R6, R10, R6 ;  /* 0x000000000a067229 */ /* 0x000fe40000000006 */
[----:B------:R-:W-:Y:S01]  /*3940*/  DADD R10, R4, -UR6 ;  /* 0x80000006040a7e29 */ /* 0x000fe20008000000 */
[----:B------:R-:W-:Y:S01]  /*3950*/  UMOV UR6, 0xfefa39ef ;  /* 0xfefa39ef00067882 */ /* 0x000fe20000000000 */
[----:B------:R-:W-:-:S04]  /*3960*/  UMOV UR7, 0x3fe62e42 ;  /* 0x3fe62e4200077882 */ /* 0x000fc80000000000 */
[----:B------:R-:W-:-:S08]  /*3970*/  DADD R4, R8, R6 ;  /* 0x0000000008047229 */ /* 0x000fd00000000006 */
[--C-:B------:R-:W-:Y:S02]  /*3980*/  DFMA R12, R10, UR6, R4.reuse ;  /* 0x000000060a0c7c2b */ /* 0x100fe40008000004 */
[----:B------:R-:W-:-:S06]  /*3990*/  DADD R8, R8, -R4 ;  /* 0x0000000008087229 */ /* 0x000fcc0000000804 */
[----:B------:R-:W-:Y:S02]  /*39a0*/  DFMA R14, R10, -UR6, R12 ;  /* 0x800000060a0e7c2b */ /* 0x000fe4000800000c */
[----:B------:R-:W-:-:S06]  /*39b0*/  DADD R8, R6, R8 ;  /* 0x0000000006087229 */ /* 0x000fcc0000000008 */
[----:B------:R-:W-:-:S08]  /*39c0*/  DADD R14, -R4, R14 ;  /* 0x00000000040e7229 */ /* 0x000fd0000000010e */
[----:B------:R-:W-:-:S08]  /*39d0*/  DADD R8, R8, -R14 ;  /* 0x0000000008087229 */ /* 0x000fd0000000080e */
[----:B------:R-:W-:-:S08]  /*39e0*/  DFMA R8, R10, UR8, R8 ;  /* 0x000000080a087c2b */ /* 0x000fd00008000008 */
[----:B------:R-:W-:-:S08]  /*39f0*/  DADD R6, R12, R8 ;  /* 0x000000000c067229 */ /* 0x000fd00000000008 */
[----:B------:R-:W-:Y:S02]  /*3a00*/  DADD R12, R12, -R6 ;  /* 0x000000000c0c7229 */ /* 0x000fe40000000806 */
[----:B------:R-:W-:-:S06]  /*3a10*/  DMUL R4, R6, 32 ;  /* 0x4040000006047828 */ /* 0x000fcc0000000000 */
[----:B------:R-:W-:Y:S02]  /*3a20*/  DADD R10, R8, R12 ;  /* 0x00000000080a7229 */ /* 0x000fe4000000000c */
[----:B------:R-:W-:Y:S01]  /*3a30*/  DFMA R6, R6, 32, -R4 ;  /* 0x404000000606782b */ /* 0x000fe20000000804 */
[----:B------:R-:W-:Y:S01]  /*3a40*/  MOV R8, 0x652b82fe ;  /* 0x652b82fe00087802 */ /* 0x000fe20000000f00 */
[----:B------:R-:W-:-:S06]  /*3a50*/  IMAD.MOV.U32 R9, RZ, RZ, 0x3ff71547 ;  /* 0x3ff71547ff097424 */ /* 0x000fcc00078e00ff */
[----:B------:R-:W-:-:S08]  /*3a60*/  DFMA R10, R10, 32, R6 ;  /* 0x404000000a0a782b */ /* 0x000fd00000000006 */
[----:B------:R-:W-:-:S08]  /*3a70*/  DADD R6, R4, R10 ;  /* 0x0000000004067229 */ /* 0x000fd0000000000a */
[----:B------:R-:W-:Y:S02]  /*3a80*/  DFMA R8, R6, R8, 6.75539944105574400000e+15 ;  /* 0x433800000608742b */ /* 0x000fe40000000008 */
[----:B------:R-:W-:Y:S01]  /*3a90*/  FSETP.GEU.AND P0, PT, |R7|, 4.1917929649353027344, PT ;  /* 0x4086232b0700780b */ /* 0x000fe20003f0e200 */
[----:B------:R-:W-:-:S05]  /*3aa0*/  DADD R4, R4, -R6 ;  /* 0x0000000004047229 */ /* 0x000fca0000000806 */
[----:B------:R-:W-:-:S03]  /*3ab0*/  DADD R12, R8, -6.75539944105574400000e+15 ;  /* 0xc3380000080c7429 */ /* 0x000fc60000000000 */
[----:B------:R-:W-:-:S05]  /*3ac0*/  DADD R10, R10, R4 ;  /* 0x000000000a0a7229 */ /* 0x000fca0000000004 */
[----:B------:R-:W-:Y:S01]  /*3ad0*/  DFMA R14, R12, -UR6, R6 ;  /* 0x800000060c0e7c2b */ /* 0x000fe20008000006 */
[----:B------:R-:W-:Y:S01]  /*3ae0*/  UMOV UR6, 0x3b39803f ;  /* 0x3b39803f00067882 */ /* 0x000fe20000000000 */
[----:B------:R-:W-:-:S06]  /*3af0*/  UMOV UR7, 0x3c7abc9e ;  /* 0x3c7abc9e00077882 */ /* 0x000fcc0000000000 */
[----:B------:R-:W-:Y:S01]  /*3b00*/  DFMA R12, R12, -UR6, R14 ;  /* 0x800000060c0c7c2b */ /* 0x000fe2000800000e */
[----:B------:R-:W-:Y:S01]  /*3b10*/  UMOV UR6, 0x69ce2bdf ;  /* 0x69ce2bdf00067882 */ /* 0x000fe20000000000 */
[----:B------:R-:W-:Y:S01]  /*3b20*/  IMAD.MOV.U32 R14, RZ, RZ, -0x35dec16 ;  /* 0xfca213eaff0e7424 */ /* 0x000fe200078e00ff */
[----:B------:R-:W-:Y:S01]  /*3b30*/  UMOV UR7, 0x3e5ade15 ;  /* 0x3e5ade1500077882 */ /* 0x000fe20000000000 */
[----:B------:R-:W-:-:S06]  /*3b40*/  IMAD.MOV.U32 R15, RZ, RZ, 0x3e928af3 ;  /* 0x3e928af3ff0f7424 */ /* 0x000fcc00078e00ff */
[----:B------:R-:W-:Y:S01]  /*3b50*/  DFMA R14, R12, UR6, R14 ;  /* 0x000000060c0e7c2b */ /* 0x000fe2000800000e */
[----:B------:R-:W-:Y:S01]  /*3b60*/  UMOV UR6, 0x62401315 ;  /* 0x6240131500067882 */ /* 0x000fe20000000000 */
[----:B------:R-:W-:-:S06]  /*3b70*/  UMOV UR7, 0x3ec71dee ;  /* 0x3ec71dee00077882 */ /* 0x000fcc0000000000 */
[----:B------:R-:W-:Y:S01]  /*3b80*/  DFMA R14, R12, R14, UR6 ;  /* 0x000000060c0e7e2b */ /* 0x000fe2000800000e */
        /* <DEDUP_REMOVED lines=20> */
[----:B------:R-:W-:-:S08]  /*3cd0*/  DFMA R14, R12, R14, UR6 ;  /* 0x000000060c0e7e2b */ /* 0x000fd0000800000e */
[----:B------:R-:W-:-:S08]  /*3ce0*/  DFMA R14, R12, R14, 1 ;  /* 0x3ff000000c0e742b */ /* 0x000fd0000000000e */
[----:B------:R-:W-:-:S10]  /*3cf0*/  DFMA R14, R12, R14, 1 ;  /* 0x3ff000000c0e742b */ /* 0x000fd4000000000e */
[----:B------:R-:W-:Y:S01]  /*3d00*/  LEA R5, R8, R15, 0x14 ;  /* 0x0000000f08057211 */ /* 0x000fe200078ea0ff */
[----:B------:R-:W-:Y:S01]  /*3d10*/  IMAD.MOV.U32 R4, RZ, RZ, R14 ;  /* 0x000000ffff047224 */ /* 0x000fe200078e000e */
[----:B------:R-:W-:Y:S06]  /*3d20*/  @!P0 BRA `(.L_x_53) ;  /* 0x0000000000348947 */ /* 0x000fec0003800000 */
[----:B------:R-:W-:Y:S01]  /*3d30*/  FSETP.GEU.AND P1, PT, |R7|, 4.2275390625, PT ;  /* 0x408748000700780b */ /* 0x000fe20003f2e200 */
[C---:B------:R-:W-:Y:S02]  /*3d40*/  DADD R12, R6.reuse, +INF ;  /* 0x7ff00000060c7429 */ /* 0x040fe40000000000 */
[----:B------:R-:W-:-:S08]  /*3d50*/  DSETP.GEU.AND P0, PT, R6, RZ, PT ;  /* 0x000000ff0600722a */ /* 0x000fd00003f0e000 */
[----:B------:R-:W-:Y:S02]  /*3d60*/  FSEL R5, R13, RZ, P0 ;  /* 0x000000ff0d057208 */ /* 0x000fe40000000000 */
[----:B------:R-:W-:Y:S01]  /*3d70*/  @!P1 LEA.HI R4, R8, R8, RZ, 0x1 ;  /* 0x0000000808049211 */ /* 0x000fe200078f08ff */
[----:B------:R-:W-:-:S03]  /*3d80*/  @!P1 IMAD.MOV.U32 R6, RZ, RZ, R14 ;  /* 0x000000ffff069224 */ /* 0x000fc600078e000e */
[----:B------:R-:W-:Y:S02]  /*3d90*/  @!P1 SHF.R.S32.HI R7, RZ, 0x1, R4 ;  /* 0x00000001ff079819 */ /* 0x000fe40000011404 */
[----:B------:R-:W-:-:S03]  /*3da0*/  FSEL R4, R12, RZ, P0 ;  /* 0x000000ff0c047208 */ /* 0x000fc60000000000 */
[----:B------:R-:W-:Y:S01]  /*3db0*/  @!P1 IMAD.IADD R8, R8, 0x1, -R7 ;  /* 0x0000000108089824 */ /* 0x000fe200078e0a07 */
[----:B------:R-:W-:-:S04]  /*3dc0*/  @!P1 LEA R7, R7, R15, 0x14 ;  /* 0x0000000f07079211 */ /* 0x000fc800078ea0ff */
[----:B------:R-:W-:Y:S01]  /*3dd0*/  @!P1 LEA R9, R8, 0x3ff00000, 0x14 ;  /* 0x3ff0000008099811 */ /* 0x000fe200078ea0ff */
[----:B------:R-:W-:-:S06]  /*3de0*/  @!P1 IMAD.MOV.U32 R8, RZ, RZ, RZ ;  /* 0x000000ffff089224 */ /* 0x000fcc00078e00ff */
[----:B------:R-:W-:-:S11]  /*3df0*/  @!P1 DMUL R4, R6, R8 ;  /* 0x0000000806049228 */ /* 0x000fd60000000000 */
.L_x_53:
[----:B------:R-:W-:Y:S02]  /*3e00*/  DFMA R6, R10, R4, R4 ;  /* 0x000000040a06722b */ /* 0x000fe40000000004 */
[----:B------:R-:W-:-:S08]  /*3e10*/  DSETP.NEU.AND P0, PT, |R4|, +INF , PT ;  /* 0x7ff000000400742a */ /* 0x000fd00003f0d200 */
[----:B------:R-:W-:Y:S02]  /*3e20*/  FSEL R8, R4, R6, !P0 ;  /* 0x0000000604087208 */ /* 0x000fe40004000000 */
[----:B------:R-:W-:Y:S01]  /*3e30*/  FSEL R9, R5, R7, !P0 ;  /* 0x0000000705097208 */ /* 0x000fe20004000000 */
[----:B------:R-:W-:Y:S01]  /*3e40*/  IMAD.MOV.U32 R5, RZ, RZ, 0x0 ;  /* 0x00000000ff057424 */ /* 0x000fe200078e00ff */
[----:B------:R-:W-:-:S04]  /*3e50*/  MOV R4, R0 ;  /* 0x0000000000047202 */ /* 0x000fc80000000f00 */
[----:B------:R-:W-:Y:S05]  /*3e60*/  RET.REL.NODEC R4 `(_Z12renderKernelPh6Sphere4Vec3) ;  /* 0xffffffc004647950 */ /* 0x000fea0003c3ffff */
.L_x_54:
[----:B------:R-:W-:-:S00]  /*3e70*/  BRA `(.L_x_54) ;  /* 0xfffffffc00fc7947 */ /* 0x000fc0000383ffff */
[----:B------:R-:W-:-:S00]  /*3e80*/  NOP ;  /* 0x0000000000007918 */ /* 0x000fc00000000000 */
[----:B------:R-:W-:-:S00]  /*3e90*/  NOP ;  /* 0x0000000000007918 */ /* 0x000fc00000000000 */
[----:B------:R-:W-:-:S00]  /*3ea0*/  NOP ;  /* 0x0000000000007918 */ /* 0x000fc00000000000 */
[----:B------:R-:W-:-:S00]  /*3eb0*/  NOP ;  /* 0x0000000000007918 */ /* 0x000fc00000000000 */
[----:B------:R-:W-:-:S00]  /*3ec0*/  NOP ;  /* 0x0000000000007918 */ /* 0x000fc00000000000 */
[----:B------:R-:W-:-:S00]  /*3ed0*/  NOP ;  /* 0x0000000000007918 */ /* 0x000fc00000000000 */
[----:B------:R-:W-:-:S00]  /*3ee0*/  NOP ;  /* 0x0000000000007918 */ /* 0x000fc00000000000 */
[----:B------:R-:W-:-:S00]  /*3ef0*/  NOP ;  /* 0x0000000000007918 */ /* 0x000fc00000000000 */
.L_x_58:


//--------------------- .nv.shared.reserved.0     --------------------------
	.section	.nv.shared.reserved.0,"aw",@nobits
	.weak		__nv_reservedSMEM_offset_0_alias
	.size		__nv_reservedSMEM_offset_0_alias, 0, 64
	.other		__nv_reservedSMEM_offset_0_alias,@"STO_CUDA_RESERVED_SHARED STV_DEFAULT"
__nv_reservedSMEM_offset_0_alias:
	.zero		0
	.zero		64


//--------------------- .nv.constant0._Z12renderKernelPh6Sphere4Vec3 --------------------------
	.section	.nv.constant0._Z12renderKernelPh6Sphere4Vec3,"a",@progbits
	.sectionflags	@""
	.align	4
.nv.constant0._Z12renderKernelPh6Sphere4Vec3:
	.zero		984


//--------------------- SYMBOLS --------------------------

	.type		.nv.reservedSmem.offset0,@object
	.size		.nv.reservedSmem.offset0,0x4
